def gluon_mma(
    a_ptr,
    b_ptr,
    c_ptr,
    M: gl.constexpr,
    N: gl.constexpr,
    K: gl.constexpr,
    BLK_A: gl.constexpr,
    BLK_B: gl.constexpr,
    SHARED_A: gl.constexpr,
    SHARED_B: gl.constexpr,
    ACC_LAYOUT: gl.constexpr,
    TMEM_LAYOUT: gl.constexpr,
    USE_TCGEN05: gl.constexpr,
    IS_ASYNC: gl.constexpr,
):
    offs_m = gl.arange(0, M, layout=gl.SliceLayout(1, BLK_A))
    offs_ka = gl.arange(0, K, layout=gl.SliceLayout(0, BLK_A))
    offs_kb = gl.arange(0, K, layout=gl.SliceLayout(1, BLK_B))
    offs_n = gl.arange(0, N, layout=gl.SliceLayout(0, BLK_B))
    a = gl.load(a_ptr + offs_m[:, None] * K + offs_ka[None, :])
    b = gl.load(b_ptr + offs_kb[:, None] * N + offs_n[None, :])
    a_smem = gl.allocate_shared_memory(a.dtype, [M, K], SHARED_A, a)
    b_smem = gl.allocate_shared_memory(b.dtype, [K, N], SHARED_B, b)

    if USE_TCGEN05:
        fence_async_shared()
        bar = gl.allocate_shared_memory(gl.int64, [1], mbarrier.MBarrierLayout())
        mbarrier.init(bar, count=1)
        acc_tmem = allocate_tensor_memory(gl.float32, [M, N], TMEM_LAYOUT)
        tcgen05_mma(a_smem, b_smem, acc_tmem, use_acc=False)
        tcgen05_commit(bar)
        mbarrier.wait(bar, phase=0)
        mbarrier.invalidate(bar)
        acc = acc_tmem.load(ACC_LAYOUT)
    else:
        acc = gl.zeros([M, N], dtype=gl.float32, layout=ACC_LAYOUT)
        acc = hopper.warpgroup_mma(a_smem, b_smem, acc, is_async=IS_ASYNC)
        if IS_ASYNC:
            acc = hopper.warpgroup_mma_wait(num_outstanding=0, deps=[acc])

    out_layout: gl.constexpr = gl.BlockedLayout(
        [1, 1], [1, 32], [gl.num_warps(), 1], [1, 0]
    )
    acc = gl.convert_layout(acc, out_layout)
    offs_cm = gl.arange(0, M, layout=gl.SliceLayout(1, out_layout))
    offs_cn = gl.arange(0, N, layout=gl.SliceLayout(0, out_layout))
    gl.store(c_ptr + offs_cm[:, None] * N + offs_cn[None, :], acc)

# config = {"BLOCK_K": 32, "BLOCK_M": 256, "BLOCK_N": 128, "arch": "sm_100", "dtype": "fp8e4m3", "is_async": 1, "num_warps": 8}
# arch = sm_100


// ===== COMPILED SASS (sm_100a) =====

	.target	sm_100a

	.elftype	@"ET_EXEC"


//--------------------- .note.nv.tkinfo           --------------------------
	.section	.note.nv.tkinfo,"",@"SHT_NOTE"
	.sectionflags	@"SHF_NOTE_NV_TKINFO"
	.tkinfo
        /*0018*/ 	.word	0x00000081
        /*0030*/ 	.string	""
        /*0030*/ 	.string	"ptxas-blackwell"
        /*0030*/ 	.string	"Cuda compilation tools, release 12.9, V12.9.86"
        /*0030*/ 	.string	"Build cuda_12.9.r12.9/compiler.36037853_0"
        /*0030*/ 	.string	"-v  -suppress-debug-info  -lineinfo  -arch sm_100a "



//--------------------- .note.nv.cuver            --------------------------
	.section	.note.nv.cuver,"",@"SHT_NOTE"
	.sectionflags	@"SHF_NOTE_NV_CUVER"
        /*0018*/ 	.short	0x0001
        /*001a*/ 	.short	0x0064
        /*001c*/ 	.short	0x0001
        /*001e*/ 	.short	0x0000
        /*0020*/ 	.short	0x0001
        /*0022*/ 	.short	0x0000


//--------------------- .nv.info                  --------------------------
	.section	.nv.info,"",@"SHT_CUDA_INFO"
	.align	4


	//----- nvinfo : EIATTR_REGCOUNT
	.align		4
        /*0000*/ 	.byte	0x04, 0x2f
        /*0002*/ 	.short	(.L_4 - .L_3)
	.align		4
.L_3:
        /*0004*/ 	.word	index@(gluon_mma)
        /*0008*/ 	.word	0x000000c8


	//----- nvinfo : EIATTR_FRAME_SIZE
	.align		4
.L_4:
        /*000c*/ 	.byte	0x04, 0x11
        /*000e*/ 	.short	(.L_6 - .L_5)
	.align		4
.L_5:
        /*0010*/ 	.word	index@($__internal_2_$__cuda_sm10x_tcgen05_guardrail_trap_unallocated_columns_being_dealloced)
        /*0014*/ 	.word	0x00000000


	//----- nvinfo : EIATTR_FRAME_SIZE
	.align		4
.L_6:
        /*0018*/ 	.byte	0x04, 0x11
        /*001a*/ 	.short	(.L_8 - .L_7)
	.align		4
.L_7:
        /*001c*/ 	.word	index@($__internal_1_$__cuda_sm10x_tcgen05_guardrail_trap_phase_invalid_during_alloc)
        /*0020*/ 	.word	0x00000000


	//----- nvinfo : EIATTR_FRAME_SIZE
	.align		4
.L_8:
        /*0024*/ 	.byte	0x04, 0x11
        /*0026*/ 	.short	(.L_10 - .L_9)
	.align		4
.L_9:
        /*0028*/ 	.word	index@($__internal_0_$__cuda_sm10x_tcgen05_guardrail_trap_col_being_dealloced_not_returned_by_alloc)
        /*002c*/ 	.word	0x00000000


	//----- nvinfo : EIATTR_FRAME_SIZE
	.align		4
.L_10:
        /*0030*/ 	.byte	0x04, 0x11
        /*0032*/ 	.short	(.L_12 - .L_11)
	.align		4
.L_11:
        /*0034*/ 	.word	index@(gluon_mma)
        /*0038*/ 	.word	0x00000000


	//----- nvinfo : EIATTR_MIN_STACK_SIZE
	.align		4
.L_12:
        /*003c*/ 	.byte	0x04, 0x12
        /*003e*/ 	.short	(.L_14 - .L_13)
	.align		4
.L_13:
        /*0040*/ 	.word	index@(gluon_mma)
        /*0044*/ 	.word	0x00000000
.L_14:


//--------------------- .nv.info.gluon_mma        --------------------------
	.section	.nv.info.gluon_mma,"",@"SHT_CUDA_INFO"
	.sectionflags	@""
	.align	4


	//----- nvinfo : EIATTR_CUDA_API_VERSION
	.align		4
        /*0000*/ 	.byte	0x04, 0x37
        /*0002*/ 	.short	(.L_16 - .L_15)
.L_15:
        /*0004*/ 	.word	0x00000081


	//----- nvinfo : EIATTR_KPARAM_INFO
	.align		4
.L_16:
        /*0008*/ 	.byte	0x04, 0x17
        /*000a*/ 	.short	(.L_18 - .L_17)
.L_17:
        /*000c*/ 	.word	0x00000000
        /*0010*/ 	.short	0x0004
        /*0012*/ 	.short	0x0020
        /*0014*/ 	.byte	0x00, 0xf4, 0x21, 0x00


	//----- nvinfo : EIATTR_KPARAM_INFO
	.align		4
.L_18:
        /*0018*/ 	.byte	0x04, 0x17
        /*001a*/ 	.short	(.L_20 - .L_19)
.L_19:
        /*001c*/ 	.word	0x00000000
        /*0020*/ 	.short	0x0003
        /*0022*/ 	.short	0x0018
        /*0024*/ 	.byte	0x00, 0xf4, 0x21, 0x00


	//----- nvinfo : EIATTR_KPARAM_INFO
	.align		4
.L_20:
        /*0028*/ 	.byte	0x04, 0x17
        /*002a*/ 	.short	(.L_22 - .L_21)
.L_21:
        /*002c*/ 	.word	0x00000000
        /*0030*/ 	.short	0x0002
        /*0032*/ 	.short	0x0010
        /*0034*/ 	.byte	0x00, 0xf4, 0x21, 0x00


	//----- nvinfo : EIATTR_KPARAM_INFO
	.align		4
.L_22:
        /*0038*/ 	.byte	0x04, 0x17
        /*003a*/ 	.short	(.L_24 - .L_23)
.L_23:
        /*003c*/ 	.word	0x00000000
        /*0040*/ 	.short	0x0001
        /*0042*/ 	.short	0x0008
        /*0044*/ 	.byte	0x00, 0xf4, 0x21, 0x00


	//----- nvinfo : EIATTR_KPARAM_INFO
	.align		4
.L_24:
        /*0048*/ 	.byte	0x04, 0x17
        /*004a*/ 	.short	(.L_26 - .L_25)
.L_25:
        /*004c*/ 	.word	0x00000000
        /*0050*/ 	.short	0x0000
        /*0052*/ 	.short	0x0000
        /*0054*/ 	.byte	0x00, 0xf4, 0x21, 0x00


	//----- nvinfo : EIATTR_AT_ENTRY_FRAGMENTS
	.align		4
.L_26:
        /*0058*/ 	.byte	0x04, 0x4f
        /*005a*/ 	.short	(.L_28 - .L_27)


	//   ....[0]....
.L_27:
        /*005c*/ 	.word	0x00000004


	//----- nvinfo : EIATTR_RESERVED_SMEM_USED
	.align		4
.L_28:
        /*0060*/ 	.byte	0x01, 0x41
	.zero		2


	//----- nvinfo : EIATTR_SPARSE_MMA_MASK
	.align		4
        /*0064*/ 	.byte	0x03, 0x50
        /*0066*/ 	.short	0x0000


	//----- nvinfo : EIATTR_TCGEN05_1CTA_USED
	.align		4
        /*0068*/ 	.byte	0x01, 0x51
	.zero		2


	//----- nvinfo : EIATTR_MAXREG_COUNT
	.align		4
        /*006c*/ 	.byte	0x03, 0x1b
        /*006e*/ 	.short	0x00ff


	//----- nvinfo : EIATTR_NUM_BARRIERS
	.align		4
        /*0070*/ 	.byte	0x02, 0x4c
        /*0072*/ 	.byte	0x01
	.zero		1


	//----- nvinfo : EIATTR_INT_WARP_WIDE_INSTR_OFFSETS
	.align		4
        /*0074*/ 	.byte	0x04, 0x31
        /*0076*/ 	.short	(.L_30 - .L_29)


	//   ....[0]....
.L_29:
        /*0078*/ 	.word	0x000012f0


	//   ....[1]....
        /*007c*/ 	.word	0x00001330


	//   ....[2]....
        /*0080*/ 	.word	0x00001820


	//   ....[3]....
        /*0084*/ 	.word	0x00001830


	//   ....[4]....
        /*0088*/ 	.word	0x000033a0


	//   ....[5]....
        /*008c*/ 	.word	0x000033f0


	//----- nvinfo : EIATTR_COOP_GROUP_MASK_REGIDS
	.align		4
.L_30:
        /*0090*/ 	.byte	0x04, 0x29
        /*0092*/ 	.short	(.L_32 - .L_31)


	//   ....[0]....
.L_31:
        /*0094*/ 	.word	0xffffffff


	//   ....[1]....
        /*0098*/ 	.word	0xffffffff


	//   ....[2]....
        /*009c*/ 	.word	0xffffffff


	//   ....[3]....
        /*00a0*/ 	.word	0xffffffff


	//----- nvinfo : EIATTR_COOP_GROUP_INSTR_OFFSETS
	.align		4
.L_32:
        /*00a4*/ 	.byte	0x04, 0x28
        /*00a6*/ 	.short	(.L_34 - .L_33)


	//   ....[0]....
.L_33:
        /*00a8*/ 	.word	0x00000050


	//   ....[1]....
        /*00ac*/ 	.word	0x00000310


	//   ....[2]....
        /*00b0*/ 	.word	0x00003230


	//   ....[3]....
        /*00b4*/ 	.word	0x000034a0


	//----- nvinfo : EIATTR_VRC_CTA_INIT_COUNT
	.align		4
.L_34:
        /*00b8*/ 	.byte	0x02, 0x4a
        /*00ba*/ 	.byte	0x80
	.zero		1


	//----- nvinfo : EIATTR_MBARRIER_INSTR_OFFSETS
	.align		4
        /*00bc*/ 	.byte	0x04, 0x39
        /*00be*/ 	.short	(.L_36 - .L_35)


	//   ....[0]....
.L_35:
        /*00c0*/ 	.word	0x00001680
        /*00c4*/ 	.word	0x000000ff
        /*00c8*/ 	.word	0x00003000
        /*00cc*/ 	.short	0x0100
        /*00ce*/ 	.byte	0x07
	.zero		1


	//   ....[1]....
        /*00d0*/ 	.word	0x000018c0
        /*00d4*/ 	.word	0x000000ff
        /*00d8*/ 	.word	0x00003000
        /*00dc*/ 	.short	0x010a
        /*00de*/ 	.byte	0x07
	.zero		1


	//   ....[2]....
        /*00e0*/ 	.word	0x00001a40
        /*00e4*/ 	.word	0x000000ff
        /*00e8*/ 	.word	0x00003000
        /*00ec*/ 	.short	0x0108
        /*00ee*/ 	.byte	0x07
	.zero		1


	//   ....[3]....
        /*00f0*/ 	.word	0x000034c0
        /*00f4*/ 	.word	0x000000ff
        /*00f8*/ 	.word	0x00003000
        /*00fc*/ 	.short	0x010a
        /*00fe*/ 	.byte	0x07
	.zero		1


	//----- nvinfo : EIATTR_NUM_MBARRIERS
	.align		4
.L_36:
        /*0100*/ 	.byte	0x03, 0x38
        /*0102*/ 	.short	0x0001


	//----- nvinfo : EIATTR_EXIT_INSTR_OFFSETS
	.align		4
        /*0104*/ 	.byte	0x04, 0x1c
        /*0106*/ 	.short	(.L_38 - .L_37)


	//   ....[0]....
.L_37:
        /*0108*/ 	.word	0x000034b0


	//----- nvinfo : EIATTR_REQNTID
	.align		4
.L_38:
        /*010c*/ 	.byte	0x04, 0x10
        /*010e*/ 	.short	(.L_40 - .L_39)
.L_39:
        /*0110*/ 	.word	0x00000100
        /*0114*/ 	.word	0x00000001
        /*0118*/ 	.word	0x00000001


	//----- nvinfo : EIATTR_CRS_STACK_SIZE
	.align		4
.L_40:
        /*011c*/ 	.byte	0x04, 0x1e
        /*011e*/ 	.short	(.L_42 - .L_41)
.L_41:
        /*0120*/ 	.word	0x00000000


	//----- nvinfo : EIATTR_CBANK_PARAM_SIZE
	.align		4
.L_42:
        /*0124*/ 	.byte	0x03, 0x19
        /*0126*/ 	.short	0x0028


	//----- nvinfo : EIATTR_PARAM_CBANK
	.align		4
        /*0128*/ 	.byte	0x04, 0x0a
        /*012a*/ 	.short	(.L_44 - .L_43)
	.align		4
.L_43:
        /*012c*/ 	.word	index@(.nv.constant0.gluon_mma)
        /*0130*/ 	.short	0x0380
        /*0132*/ 	.short	0x0028


	//----- nvinfo : EIATTR_SW_WAR
	.align		4
.L_44:
        /*0134*/ 	.byte	0x04, 0x36
        /*0136*/ 	.short	(.L_46 - .L_45)
.L_45:
        /*0138*/ 	.word	0x00000008
.L_46:


//--------------------- .nv.compat                --------------------------
	.section	.nv.compat,"",@"SHT_CUDA_COMPAT_INFO"
	.align	4
        /*0000*/ 	.byte	0x02, 0x02, 0x02, 0x00, 0x02, 0x05, 0x05, 0x00, 0x02, 0x03, 0x00, 0x00, 0x02, 0x06, 0x01, 0x00


//--------------------- .nv.callgraph             --------------------------
	.section	.nv.callgraph,"",@"SHT_CUDA_CALLGRAPH"
	.align	4
	.sectionentsize	8
	.align		4
        /*0000*/ 	.word	0x00000000
	.align		4
        /*0004*/ 	.word	0xffffffff
	.align		4
        /*0008*/ 	.word	0x00000000
	.align		4
        /*000c*/ 	.word	0xfffffffe
	.align		4
        /*0010*/ 	.word	0x00000000
	.align		4
        /*0014*/ 	.word	0xfffffffd
	.align		4
        /*0018*/ 	.word	0x00000000
	.align		4
        /*001c*/ 	.word	0xfffffffc


//--------------------- .text.gluon_mma           --------------------------
	.section	.text.gluon_mma,"ax",@progbits
	.align	128
        .global         gluon_mma
        .type           gluon_mma,@function
        .size           gluon_mma,(.L_x_15 - gluon_mma)
        .other          gluon_mma,@"STO_CUDA_ENTRY STV_DEFAULT"
gluon_mma:
.text.gluon_mma:
[----:B------:R-:W0:Y:S01]  /*0000*/  LDC R1, c[0x0][0x37c] ;  /* 0x0000df00ff017b82 */ /* 0x000e220000000800 */
[----:B------:R-:W1:Y:S02]  /*0010*/  S2R R133, SR_TID.X ;  /* 0x0000000000857919 */ /* 0x000e640000002100 */
[----:B-1----:R-:W-:-:S13]  /*0020*/  ISETP.GE.U32.AND P1, PT, R133, 0x20, PT ;  /* 0x000000208500780c */ /* 0x002fda0003f26070 */
[----:B------:R-:W-:Y:S05]  /*0030*/  @P1 BRA `(.L_x_0) ;  /* 0x0000000000b81947 */ /* 0x000fea0003800000 */
[----:B------:R-:W1:Y:S01]  /*0040*/  S2UR UR6, SR_CgaCtaId ;  /* 0x00000000000679c3 */ /* 0x000e620000008800 */
[----:B------:R-:W-:Y:S01]  /*0050*/  NOP ;  /* 0x0000000000007918 */ /* 0x000fe20000000000 */
[----:B------:R-:W-:Y:S02]  /*0060*/  UMOV UR4, 0x40 ;  /* 0x0000004000047882 */ /* 0x000fe40000000000 */
[----:B-1----:R-:W-:-:S09]  /*0070*/  ULEA UR4, UR6, UR4, 0x18 ;  /* 0x0000000406047291 */ /* 0x002fd2000f8ec0ff */
[----:B------:R-:W1:Y:S01]  /*0080*/  LDS.U8 R0, [UR4] ;  /* 0x00000004ff007984 */ /* 0x000e620008000000 */
[----:B------:R-:W-:Y:S02]  /*0090*/  UMOV UR4, 0x400 ;  /* 0x0000040000047882 */ /* 0x000fe40000000000 */
[----:B------:R-:W-:Y:S01]  /*00a0*/  ULEA UR4, UR6, UR4, 0x18 ;  /* 0x0000000406047291 */ /* 0x000fe2000f8ec0ff */
[----:B-1----:R-:W-:-:S13]  /*00b0*/  ISETP.NE.AND P0, PT, R0, RZ, PT ;  /* 0x000000ff0000720c */ /* 0x002fda0003f05270 */
[----:B------:R-:W-:Y:S05]  /*00c0*/  @P0 BRA `(.L_x_1) ;  /* 0x00000000007c0947 */ /* 0x000fea0003800000 */
[----:B------:R-:W-:-:S13]  /*00d0*/  ELECT P0, URZ, PT ;  /* 0x0000000000ff782f */ /* 0x000fda0003800000 */
[----:B------:R-:W-:Y:S05]  /*00e0*/  @!P0 BRA `(.L_x_2) ;  /* 0x0000000000848947 */ /* 0x000fea0003800000 */
[----:B------:R-:W-:Y:S01]  /*00f0*/  UMOV UR5, 0x8 ;  /* 0x0000000800057882 */ /* 0x000fe20000000000 */
[----:B------:R-:W-:Y:S02]  /*0100*/  IMAD.MOV.U32 R4, RZ, RZ, 0x1 ;  /* 0x00000001ff047424 */ /* 0x000fe400078e00ff */
[----:B------:R-:W-:Y:S02]  /*0110*/  IMAD.MOV.U32 R5, RZ, RZ, 0xff ;  /* 0x000000ffff057424 */ /* 0x000fe400078e00ff */
[----:B------:R-:W-:Y:S04]  /*0120*/  DEPBAR.LE SB1, 0x36 ;  /* 0x00009d800000791a */ /* 0x000fe80000000000 */
[----:B------:R-:W1:Y:S02]  /*0130*/  UTCATOMSWS.FIND_AND_SET.ALIGN UP0, UR5, UR5 ;  /* 0x00000005000575e3 */ /* 0x000e640008000800 */
[----:B-1----:R-:W-:-:S04]  /*0140*/  PLOP3.LUT P0, PT, PT, PT, UP0, 0x80, 0x8 ;  /* 0x000000000008781c */ /* 0x002fc80003f0f008 */
[----:B------:R-:W-:-:S04]  /*0150*/  SEL R0, RZ, 0xffffffff, !P0 ;  /* 0xffffffffff007807 */ /* 0x000fc80004000000 */
[----:B------:R-:W-:Y:S01]  /*0160*/  ISETP.NE.AND P0, PT, R0, RZ, PT ;  /* 0x000000ff0000720c */ /* 0x000fe20003f05270 */
[----:B------:R-:W-:-:S12]  /*0170*/  IMAD.U32 R0, RZ, RZ, UR5 ;  /* 0x00000005ff007e24 */ /* 0x000fd8000f8e00ff */
[----:B------:R-:W-:Y:S05]  /*0180*/  @P0 BRA `(.L_x_3) ;  /* 0x0000000000240947 */ /* 0x000fea0003800000 */
.L_x_4:
[----:B------:R-:W-:Y:S05]  /*0190*/  NANOSLEEP 0x64 ;  /* 0x000000640000795d */ /* 0x000fea0003800000 */
[----:B------:R-:W-:-:S05]  /*01a0*/  UMOV UR5, 0x8 ;  /* 0x0000000800057882 */ /* 0x000fca0000000000 */
[----:B------:R-:W-:Y:S04]  /*01b0*/  DEPBAR.LE SB1, 0x36 ;  /* 0x00009d800000791a */ /* 0x000fe80000000000 */
[----:B------:R-:W1:Y:S02]  /*01c0*/  UTCATOMSWS.FIND_AND_SET.ALIGN UP0, UR5, UR5 ;  /* 0x00000005000575e3 */ /* 0x000e640008000800 */
[----:B-1----:R-:W-:-:S04]  /*01d0*/  PLOP3.LUT P0, PT, PT, PT, UP0, 0x80, 0x8 ;  /* 0x000000000008781c */ /* 0x002fc80003f0f008 */
[----:B------:R-:W-:-:S04]  /*01e0*/  SEL R0, RZ, 0xffffffff, !P0 ;  /* 0xffffffffff007807 */ /* 0x000fc80004000000 */
[----:B------:R-:W-:Y:S01]  /*01f0*/  ISETP.NE.AND P0, PT, R0, RZ, PT ;  /* 0x000000ff0000720c */ /* 0x000fe20003f05270 */
[----:B------:R-:W-:-:S12]  /*0200*/  IMAD.U32 R0, RZ, RZ, UR5 ;  /* 0x00000005ff007e24 */ /* 0x000fd8000f8e00ff */
[----:B------:R-:W-:Y:S05]  /*0210*/  @!P0 BRA `(.L_x_4) ;  /* 0xfffffffc00dc8947 */ /* 0x000fea000383ffff */
.L_x_3:
[C---:B------:R-:W-:Y:S01]  /*0220*/  VIADD R3, R0.reuse, 0x10 ;  /* 0x0000001000037836 */ /* 0x040fe20000000000 */
[----:B------:R-:W-:Y:S01]  /*0230*/  UMOV UR5, 0x50 ;  /* 0x0000005000057882 */ /* 0x000fe20000000000 */
[----:B------:R-:W-:Y:S01]  /*0240*/  SHF.L.U32 R2, R5, R0, RZ ;  /* 0x0000000005027219 */ /* 0x000fe200000006ff */
[----:B------:R-:W-:Y:S01]  /*0250*/  ULEA UR5, UR6, UR5, 0x18 ;  /* 0x0000000506057291 */ /* 0x000fe2000f8ec0ff */
[----:B------:R-:W-:Y:S01]  /*0260*/  IMAD.SHL.U32 R0, R0, 0x20, RZ ;  /* 0x0000002000007824 */ /* 0x000fe200078e00ff */
[----:B------:R-:W-:-:S04]  /*0270*/  SHF.L.U32 R3, R4, R3, RZ ;  /* 0x0000000304037219 */ /* 0x000fc800000006ff */
[----:B------:R-:W-:-:S05]  /*0280*/  LOP3.LUT R2, R3, R2, RZ, 0xfc, !PT ;  /* 0x0000000203027212 */ /* 0x000fca00078efcff */
[----:B------:R1:W-:Y:S04]  /*0290*/  ATOMS.OR RZ, [UR5], R2 ;  /* 0x00000002ffff798c */ /* 0x0003e8000b000005 */
[----:B------:R1:W-:Y:S01]  /*02a0*/  STS [UR4], R0 ;  /* 0x00000000ff007988 */ /* 0x0003e20008000804 */
[----:B------:R-:W-:Y:S05]  /*02b0*/  BRA `(.L_x_2) ;  /* 0x0000000000107947 */ /* 0x000fea0003800000 */
.L_x_1:
[----:B------:R-:W-:Y:S01]  /*02c0*/  IMAD.MOV.U32 R0, RZ, RZ, -0x1 ;  /* 0xffffffffff007424 */ /* 0x000fe200078e00ff */
[----:B------:R-:W-:-:S04]  /*02d0*/  MOV R2, 0x300 ;  /* 0x0000030000027802 */ /* 0x000fc80000000f00 */
[----:B------:R1:W-:Y:S03]  /*02e0*/  STS [UR4], R0 ;  /* 0x00000000ff007988 */ /* 0x0003e60008000804 */
[----:B01----:R-:W-:Y:S05]  /*02f0*/  CALL.REL.NOINC `($__internal_1_$__cuda_sm10x_tcgen05_guardrail_trap_phase_invalid_during_alloc) ;  /* 0x0000003000887944 */ /* 0x003fea0003c00000 */
.L_x_2:
[----:B------:R-:W-:Y:S05]  /*0300*/  WARPSYNC.ALL ;  /* 0x0000000000007948 */ /* 0x000fea0003800000 */
[----:B------:R-:W-:Y:S01]  /*0310*/  NOP ;  /* 0x0000000000007918 */ /* 0x000fe20000000000 */
.L_x_0:
[----:B------:R-:W2:Y:S01]  /*0320*/  LDCU.128 UR8, c[0x0][0x380] ;  /* 0x00007000ff0877ac */ /* 0x000ea20008000c00 */
[----:B------:R-:W3:Y:S01]  /*0330*/  S2UR UR6, SR_CgaCtaId ;  /* 0x00000000000679c3 */ /* 0x000ee20000008800 */
[----:B-1----:R-:W-:Y:S02]  /*0340*/  SHF.R.U32.HI R2, RZ, 0x5, R133 ;  /* 0x00000005ff027819 */ /* 0x002fe40000011685 */
[C---:B------:R-:W-:Y:S01]  /*0350*/  LOP3.LUT R144, R133.reuse, 0xe0, RZ, 0xc0, !PT ;  /* 0x000000e085907812 */ /* 0x040fe200078ec0ff */
[----:B------:R-:W-:Y:S01]  /*0360*/  UMOV UR7, 0x400 ;  /* 0x0000040000077882 */ /* 0x000fe20000000000 */
[----:B------:R-:W-:Y:S01]  /*0370*/  LOP3.LUT R153, R133, 0x1f, RZ, 0xc0, !PT ;  /* 0x0000001f85997812 */ /* 0x000fe200078ec0ff */
[----:B------:R-:W1:Y:S01]  /*0380*/  LDCU.64 UR14, c[0x0][0x358] ;  /* 0x00006b00ff0e77ac */ /* 0x000e620008000a00 */
[----:B------:R-:W-:Y:S01]  /*0390*/  SGXT.U32 R2, R2, 0x3 ;  /* 0x000000030202781a */ /* 0x000fe20000000000 */
[----:B------:R-:W-:-:S03]  /*03a0*/  IMAD.SHL.U32 R136, R144, 0x4, RZ ;  /* 0x0000000490887824 */ /* 0x000fc600078e00ff */
[C---:B------:R-:W-:Y:S02]  /*03b0*/  LOP3.LUT R183, R2.reuse, 0x20, RZ, 0xfc, !PT ;  /* 0x0000002002b77812 */ /* 0x040fe400078efcff */
[C---:B------:R-:W-:Y:S02]  /*03c0*/  LOP3.LUT R184, R2.reuse, 0x18, RZ, 0xfc, !PT ;  /* 0x0000001802b87812 */ /* 0x040fe400078efcff */
[C---:B------:R-:W-:Y:S02]  /*03d0*/  LOP3.LUT R150, R2.reuse, 0x50, RZ, 0xfc, !PT ;  /* 0x0000005002967812 */ /* 0x040fe400078efcff */
[----:B--2---:R-:W-:Y:S02]  /*03e0*/  IADD3 R6, P0, P2, R153, UR8, R144 ;  /* 0x0000000899067c10 */ /* 0x004fe4000fa1e090 */
[----:B------:R-:W-:Y:S02]  /*03f0*/  LOP3.LUT R151, R2, 0x48, RZ, 0xfc, !PT ;  /* 0x0000004802977812 */ /* 0x000fe400078efcff */
[----:B------:R-:W-:Y:S01]  /*0400*/  IADD3.X R7, PT, PT, RZ, UR9, RZ, P0, P2 ;  /* 0x00000009ff077c10 */ /* 0x000fe200087e44ff */
[----:B------:R-:W-:Y:S01]  /*0410*/  BAR.SYNC.DEFER_BLOCKING 0x0 ;  /* 0x0000000000007b1d */ /* 0x000fe20000010000 */
[----:B------:R-:W-:Y:S01]  /*0420*/  LEA R14, P0, R183, UR8, 0x5 ;  /* 0x00000008b70e7c11 */ /* 0x000fe2000f8028ff */
[----:B---3--:R-:W-:Y:S01]  /*0430*/  ULEA UR7, UR6, UR7, 0x18 ;  /* 0x0000000706077291 */ /* 0x008fe2000f8ec0ff */
[----:B------:R-:W-:-:S02]  /*0440*/  LEA R12, P2, R184, UR8, 0x5 ;  /* 0x00000008b80c7c11 */ /* 0x000fc4000f8428ff */
[----:B------:R-:W-:Y:S02]  /*0450*/  LEA.HI.X R15, R183, UR9, RZ, 0x5, P0 ;  /* 0x00000009b70f7c11 */ /* 0x000fe400080f2cff */
[----:B------:R-:W-:Y:S02]  /*0460*/  LEA R32, P0, R150, UR8, 0x5 ;  /* 0x0000000896207c11 */ /* 0x000fe4000f8028ff */
[----:B------:R-:W-:Y:S02]  /*0470*/  LOP3.LUT R135, R2, 0x80, RZ, 0xfc, !PT ;  /* 0x0000008002877812 */ /* 0x000fe400078efcff */
[----:B------:R-:W-:Y:S02]  /*0480*/  LEA.HI.X R13, R184, UR9, RZ, 0x5, P2 ;  /* 0x00000009b80d7c11 */ /* 0x000fe400090f2cff */
[----:B------:R-:W-:Y:S02]  /*0490*/  LEA.HI.X R33, R150, UR9, RZ, 0x5, P0 ;  /* 0x0000000996217c11 */ /* 0x000fe400080f2cff */
[----:B------:R-:W-:-:S02]  /*04a0*/  LEA R74, P2, R151, UR8, 0x5 ;  /* 0x00000008974a7c11 */ /* 0x000fc4000f8428ff */
[----:B------:R-:W-:Y:S02]  /*04b0*/  LEA R38, P0, R135, UR8, 0x5 ;  /* 0x0000000887267c11 */ /* 0x000fe4000f8028ff */
[C---:B------:R-:W-:Y:S02]  /*04c0*/  LOP3.LUT R147, R2.reuse, 0x78, RZ, 0xfc, !PT ;  /* 0x0000007802937812 */ /* 0x040fe400078efcff */
[----:B------:R-:W-:Y:S02]  /*04d0*/  LOP3.LUT R142, R2, 0xb0, RZ, 0xfc, !PT ;  /* 0x000000b0028e7812 */ /* 0x000fe400078efcff */
[----:B------:R-:W-:Y:S01]  /*04e0*/  LEA.HI.X R75, R151, UR9, RZ, 0x5, P2 ;  /* 0x00000009974b7c11 */ /* 0x000fe200090f2cff */
[----:B------:R-:W2:Y:S01]  /*04f0*/  LDS R78, [UR7] ;  /* 0x00000007ff4e7984 */ /* 0x000ea20008000800 */
[----:B------:R-:W-:Y:S02]  /*0500*/  LEA.HI.X R39, R135, UR9, RZ, 0x5, P0 ;  /* 0x0000000987277c11 */ /* 0x000fe400080f2cff */
[----:B------:R-:W-:Y:S01]  /*0510*/  LEA R68, P2, R147, UR8, 0x5 ;  /* 0x0000000893447c11 */ /* 0x000fe2000f8428ff */
[----:B------:R-:W-:Y:S01]  /*0520*/  BAR.SYNC.DEFER_BLOCKING 0x0 ;  /* 0x0000000000007b1d */ /* 0x000fe20000010000 */
[----:B------:R-:W-:-:S02]  /*0530*/  LEA R44, P0, R142, UR8, 0x5 ;  /* 0x000000088e2c7c11 */ /* 0x000fc4000f8028ff */
[C---:B------:R-:W-:Y:S02]  /*0540*/  LOP3.LUT R143, R2.reuse, 0xa8, RZ, 0xfc, !PT ;  /* 0x000000a8028f7812 */ /* 0x040fe400078efcff */
[C---:B------:R-:W-:Y:S02]  /*0550*/  LOP3.LUT R132, R2.reuse, 0xe0, RZ, 0xfc, !PT ;  /* 0x000000e002847812 */ /* 0x040fe400078efcff */
[----:B------:R-:W-:Y:S02]  /*0560*/  LOP3.LUT R186, R2, 0x8, RZ, 0xfc, !PT ;  /* 0x0000000802ba7812 */ /* 0x000fe400078efcff */
[----:B------:R-:W-:Y:S02]  /*0570*/  LEA.HI.X R69, R147, UR9, RZ, 0x5, P2 ;  /* 0x0000000993457c11 */ /* 0x000fe400090f2cff */
[----:B------:R-:W-:Y:S02]  /*0580*/  LEA.HI.X R45, R142, UR9, RZ, 0x5, P0 ;  /* 0x000000098e2d7c11 */ /* 0x000fe400080f2cff */
[----:B------:R-:W-:-:S02]  /*0590*/  LEA R62, P2, R143, UR8, 0x5 ;  /* 0x000000088f3e7c11 */ /* 0x000fc4000f8428ff */
[----:B------:R-:W-:Y:S02]  /*05a0*/  LEA R18, P0, R132, UR8, 0x5 ;  /* 0x0000000884127c11 */ /* 0x000fe4000f8028ff */
[----:B------:R-:W-:Y:S02]  /*05b0*/  LOP3.LUT R140, R2, 0xd8, RZ, 0xfc, !PT ;  /* 0x000000d8028c7812 */ /* 0x000fe400078efcff */
[----:B------:R-:W-:Y:S02]  /*05c0*/  LEA R8, P6, R186, UR8, 0x5 ;  /* 0x00000008ba087c11 */ /* 0x000fe4000f8c28ff */
[----:B------:R-:W-:Y:S02]  /*05d0*/  LOP3.LUT R185, R2, 0x10, RZ, 0xfc, !PT ;  /* 0x0000001002b97812 */ /* 0x000fe400078efcff */
[----:B------:R-:W-:Y:S01]  /*05e0*/  LEA.HI.X R63, R143, UR9, RZ, 0x5, P2 ;  /* 0x000000098f3f7c11 */ /* 0x000fe200090f2cff */
[----:B-1----:R1:W5:Y:S01]  /*05f0*/  LDG.E.U8 R24, desc[UR14][R6.64] ;  /* 0x0000000e06187981 */ /* 0x002362000c1e1100 */
[----:B------:R-:W-:-:S02]  /*0600*/  LEA.HI.X R19, R132, UR9, RZ, 0x5, P0 ;  /* 0x0000000984137c11 */ /* 0x000fc400080f2cff */
[----:B------:R-:W-:Y:S02]  /*0610*/  LEA.HI.X R9, R186, UR9, RZ, 0x5, P6 ;  /* 0x00000009ba097c11 */ /* 0x000fe4000b0f2cff */
[----:B------:R-:W-:Y:S02]  /*0620*/  LEA R58, P2, R140, UR8, 0x5 ;  /* 0x000000088c3a7c11 */ /* 0x000fe4000f8428ff */
[----:B------:R-:W-:Y:S02]  /*0630*/  IADD3 R8, P0, PT, R153, R8, RZ ;  /* 0x0000000899087210 */ /* 0x000fe40007f1e0ff */
[----:B------:R-:W-:Y:S02]  /*0640*/  LEA R10, P5, R185, UR8, 0x5 ;  /* 0x00000008b90a7c11 */ /* 0x000fe4000f8a28ff */
[----:B------:R-:W-:Y:S01]  /*0650*/  IADD3 R4, P3, P4, R153, UR10, R136 ;  /* 0x0000000a99047c10 */ /* 0x000fe2000fc7e088 */
[----:B------:R-:W-:Y:S01]  /*0660*/  IMAD.X R9, RZ, RZ, R9, P0 ;  /* 0x000000ffff097224 */ /* 0x000fe200000e0609 */
[----:B------:R-:W-:-:S02]  /*0670*/  LOP3.LUT R182, R2, 0x28, RZ, 0xfc, !PT ;  /* 0x0000002802b67812 */ /* 0x000fc400078efcff */
[----:B------:R-:W-:Y:S02]  /*0680*/  LEA.HI.X R59, R140, UR9, RZ, 0x5, P2 ;  /* 0x000000098c3b7c11 */ /* 0x000fe400090f2cff */
[----:B------:R-:W-:Y:S01]  /*0690*/  LEA.HI.X R11, R185, UR9, RZ, 0x5, P5 ;  /* 0x00000009b90b7c11 */ /* 0x000fe2000a8f2cff */
[----:B------:R-:W5:Y:S01]  /*06a0*/  LDG.E.U8 R25, desc[UR14][R8.64] ;  /* 0x0000000e08197981 */ /* 0x000f62000c1e1100 */
[C---:B------:R-:W-:Y:S02]  /*06b0*/  IADD3 R10, P2, PT, R153.reuse, R10, RZ ;  /* 0x0000000a990a7210 */ /* 0x040fe40007f5e0ff */
[C---:B------:R-:W-:Y:S02]  /*06c0*/  IADD3 R12, P0, PT, R153.reuse, R12, RZ ;  /* 0x0000000c990c7210 */ /* 0x040fe40007f1e0ff */
[----:B------:R-:W-:Y:S02]  /*06d0*/  IADD3.X R5, PT, PT, RZ, UR11, RZ, P3, P4 ;  /* 0x0000000bff057c10 */ /* 0x000fe40009fe84ff */
[----:B------:R-:W-:Y:S01]  /*06e0*/  LEA R28, P4, R182, UR8, 0x5 ;  /* 0x00000008b61c7c11 */ /* 0x000fe2000f8828ff */
[----:B------:R-:W-:Y:S01]  /*06f0*/  IMAD.X R11, RZ, RZ, R11, P2 ;  /* 0x000000ffff0b7224 */ /* 0x000fe200010e060b */
[C---:B------:R-:W-:Y:S01]  /*0700*/  LOP3.LUT R181, R2.reuse, 0x30, RZ, 0xfc, !PT ;  /* 0x0000003002b57812 */ /* 0x040fe200078efcff */
[----:B------:R-:W-:Y:S01]  /*0710*/  IMAD.X R13, RZ, RZ, R13, P0 ;  /* 0x000000ffff0d7224 */ /* 0x000fe200000e060d */
[----:B------:R-:W-:Y:S01]  /*0720*/  LOP3.LUT R180, R2, 0x38, RZ, 0xfc, !PT ;  /* 0x0000003802b47812 */ /* 0x000fe200078efcff */
[----:B------:R-:W5:Y:S01]  /*0730*/  LDG.E.U8 R50, desc[UR14][R4.64] ;  /* 0x0000000e04327981 */ /* 0x000f62000c1e1100 */
[----:B------:R-:W-:-:S02]  /*0740*/  IADD3 R14, P2, PT, R153, R14, RZ ;  /* 0x0000000e990e7210 */ /* 0x000fc40007f5e0ff */
[----:B------:R-:W-:Y:S01]  /*0750*/  LEA.HI.X R29, R182, UR9, RZ, 0x5, P4 ;  /* 0x00000009b61d7c11 */ /* 0x000fe2000a0f2cff */
[----:B------:R-:W5:Y:S01]  /*0760*/  LDG.E.U8 R51, desc[UR14][R4.64+0x20] ;  /* 0x0000200e04337981 */ /* 0x000f62000c1e1100 */
[----:B-1----:R-:W-:Y:S02]  /*0770*/  IADD3 R6, P0, PT, R153, R28, RZ ;  /* 0x0000001c99067210 */ /* 0x002fe40007f1e0ff */
[C---:B------:R-:W-:Y:S01]  /*0780*/  LEA R16, P3, R181.reuse, UR8, 0x5 ;  /* 0x00000008b5107c11 */ /* 0x040fe2000f8628ff */
[----:B------:R-:W5:Y:S01]  /*0790*/  LDG.E.U8 R52, desc[UR14][R4.64+0x40] ;  /* 0x0000400e04347981 */ /* 0x000f62000c1e1100 */
[----:B------:R-:W-:Y:S01]  /*07a0*/  LEA R76, P6, R180, UR8, 0x5 ;  /* 0x00000008b44c7c11 */ /* 0x000fe2000f8c28ff */
[----:B------:R-:W-:Y:S01]  /*07b0*/  IMAD.X R15, RZ, RZ, R15, P2 ;  /* 0x000000ffff0f7224 */ /* 0x000fe200010e060f */
[----:B------:R-:W-:Y:S01]  /*07c0*/  LOP3.LUT R159, R2, 0x40, RZ, 0xfc, !PT ;  /* 0x00000040029f7812 */ /* 0x000fe200078efcff */
[----:B------:R1:W5:Y:S01]  /*07d0*/  LDG.E.U8 R53, desc[UR14][R4.64+0x60] ;  /* 0x0000600e04357981 */ /* 0x000362000c1e1100 */
[----:B------:R-:W-:Y:S01]  /*07e0*/  LEA.HI.X R17, R181, UR9, RZ, 0x5, P3 ;  /* 0x00000009b5117c11 */ /* 0x000fe200098f2cff */
[----:B------:R-:W-:Y:S01]  /*07f0*/  IMAD.X R7, RZ, RZ, R29, P0 ;  /* 0x000000ffff077224 */ /* 0x000fe200000e061d */
[----:B------:R-:W-:Y:S01]  /*0800*/  IADD3 R16, P2, PT, R153, R16, RZ ;  /* 0x0000001099107210 */ /* 0x000fe20007f5e0ff */
[----:B------:R3:W5:Y:S01]  /*0810*/  LDG.E.U8 R26, desc[UR14][R10.64] ;  /* 0x0000000e0a1a7981 */ /* 0x000762000c1e1100 */
[----:B------:R-:W-:-:S02]  /*0820*/  LEA.HI.X R77, R180, UR9, RZ, 0x5, P6 ;  /* 0x00000009b44d7c11 */ /* 0x000fc4000b0f2cff */
[----:B------:R-:W-:Y:S01]  /*0830*/  LEA R30, P5, R159, UR8, 0x5 ;  /* 0x000000089f1e7c11 */ /* 0x000fe2000f8a28ff */
[----:B------:R4:W5:Y:S01]  /*0840*/  LDG.E.U8 R27, desc[UR14][R12.64] ;  /* 0x0000000e0c1b7981 */ /* 0x000962000c1e1100 */
[C---:B------:R-:W-:Y:S02]  /*0850*/  LOP3.LUT R155, R2.reuse, 0x58, RZ, 0xfc, !PT ;  /* 0x00000058029b7812 */ /* 0x040fe400078efcff */
[----:B-1----:R-:W-:Y:S01]  /*0860*/  IADD3 R4, P0, PT, R153, R76, RZ ;  /* 0x0000004c99047210 */ /* 0x002fe20007f1e0ff */
[----:B------:R-:W-:Y:S01]  /*0870*/  IMAD.X R17, RZ, RZ, R17, P2 ;  /* 0x000000ffff117224 */ /* 0x000fe200010e0611 */
[----:B------:R-:W-:Y:S01]  /*0880*/  LEA.HI.X R31, R159, UR9, RZ, 0x5, P5 ;  /* 0x000000099f1f7c11 */ /* 0x000fe2000a8f2cff */
[----:B------:R1:W5:Y:S01]  /*0890*/  LDG.E.U8 R28, desc[UR14][R14.64] ;  /* 0x0000000e0e1c7981 */ /* 0x000362000c1e1100 */
[C---:B------:R-:W-:Y:S01]  /*08a0*/  IADD3 R8, P2, PT, R153.reuse, R30, RZ ;  /* 0x0000001e99087210 */ /* 0x040fe20007f5e0ff */
[----:B------:R-:W-:Y:S01]  /*08b0*/  IMAD.X R5, RZ, RZ, R77, P0 ;  /* 0x000000ffff057224 */ /* 0x000fe200000e064d */
[----:B---3--:R-:W-:Y:S01]  /*08c0*/  IADD3 R10, P0, PT, R153, R74, RZ ;  /* 0x0000004a990a7210 */ /* 0x008fe20007f1e0ff */
[----:B------:R3:W5:Y:S01]  /*08d0*/  LDG.E.U8 R29, desc[UR14][R6.64] ;  /* 0x0000000e061d7981 */ /* 0x000762000c1e1100 */
[----:B------:R-:W-:Y:S01]  /*08e0*/  LEA R72, P4, R155, UR8, 0x5 ;  /* 0x000000089b487c11 */ /* 0x000fe2000f8828ff */
[----:B------:R-:W-:Y:S01]  /*08f0*/  IMAD.X R9, RZ, RZ, R31, P2 ;  /* 0x000000ffff097224 */ /* 0x000fe200010e061f */
[C---:B------:R-:W-:Y:S01]  /*0900*/  LOP3.LUT R141, R2.reuse, 0x60, RZ, 0xfc, !PT ;  /* 0x00000060028d7812 */ /* 0x040fe200078efcff */
[----:B------:R-:W-:Y:S01]  /*0910*/  IMAD.X R11, RZ, RZ, R75, P0 ;  /* 0x000000ffff0b7224 */ /* 0x000fe200000e064b */
[----:B------:R-:W-:Y:S01]  /*0920*/  LOP3.LUT R148, R2, 0x68, RZ, 0xfc, !PT ;  /* 0x0000006802947812 */ /* 0x000fe200078efcff */
[----:B------:R0:W5:Y:S01]  /*0930*/  LDG.E.U8 R30, desc[UR14][R16.64] ;  /* 0x0000000e101e7981 */ /* 0x000162000c1e1100 */
[----:B----4-:R-:W-:-:S02]  /*0940*/  IADD3 R12, P2, PT, R153, R32, RZ ;  /* 0x00000020990c7210 */ /* 0x010fc40007f5e0ff */
[----:B------:R-:W-:Y:S01]  /*0950*/  LEA.HI.X R73, R155, UR9, RZ, 0x5, P4 ;  /* 0x000000099b497c11 */ /* 0x000fe2000a0f2cff */
[----:B------:R4:W5:Y:S01]  /*0960*/  LDG.E.U8 R31, desc[UR14][R4.64] ;  /* 0x0000000e041f7981 */ /* 0x000962000c1e1100 */
[----:B-1----:R-:W-:Y:S02]  /*0970*/  IADD3 R14, P0, PT, R153, R72, RZ ;  /* 0x00000048990e7210 */ /* 0x002fe40007f1e0ff */
[C---:B------:R-:W-:Y:S02]  /*0980*/  LEA R34, P3, R141.reuse, UR8, 0x5 ;  /* 0x000000088d227c11 */ /* 0x040fe4000f8628ff */
[----:B------:R-:W-:Y:S01]  /*0990*/  LEA R70, P6, R148, UR8, 0x5 ;  /* 0x0000000894467c11 */ /* 0x000fe2000f8c28ff */
[----:B------:R-:W-:Y:S01]  /*09a0*/  IMAD.X R13, RZ, RZ, R33, P2 ;  /* 0x000000ffff0d7224 */ /* 0x000fe200010e0621 */
[----:B------:R-:W-:Y:S01]  /*09b0*/  LOP3.LUT R0, R2, 0x70, RZ, 0xfc, !PT ;  /* 0x0000007002007812 */ /* 0x000fe200078efcff */
[----:B------:R-:W-:Y:S01]  /*09c0*/  IMAD.X R15, RZ, RZ, R73, P0 ;  /* 0x000000ffff0f7224 */ /* 0x000fe200000e0649 */
[----:B------:R-:W-:Y:S01]  /*09d0*/  LEA.HI.X R35, R141, UR9, RZ, 0x5, P3 ;  /* 0x000000098d237c11 */ /* 0x000fe200098f2cff */
[----:B------:R1:W5:Y:S01]  /*09e0*/  LDG.E.U8 R32, desc[UR14][R8.64] ;  /* 0x0000000e08207981 */ /* 0x000362000c1e1100 */
[----:B---3--:R-:W-:-:S02]  /*09f0*/  IADD3 R6, P2, PT, R153, R34, RZ ;  /* 0x0000002299067210 */ /* 0x008fc40007f5e0ff */
[----:B------:R-:W-:Y:S01]  /*0a00*/  LEA.HI.X R71, R148, UR9, RZ, 0x5, P6 ;  /* 0x0000000994477c11 */ /* 0x000fe2000b0f2cff */
[----:B------:R3:W5:Y:S01]  /*0a10*/  LDG.E.U8 R33, desc[UR14][R10.64] ;  /* 0x0000000e0a217981 */ /* 0x000762000c1e1100 */
[C---:B0-----:R-:W-:Y:S02]  /*0a20*/  IADD3 R16, P0, PT, R153.reuse, R70, RZ ;  /* 0x0000004699107210 */ /* 0x041fe40007f1e0ff */
[----:B------:R-:W-:Y:S01]  /*0a30*/  LEA R36, P5, R0, UR8, 0x5 ;  /* 0x0000000800247c11 */ /* 0x000fe2000f8a28ff */
[----:B------:R-:W-:Y:S01]  /*0a40*/  IMAD.X R7, RZ, RZ, R35, P2 ;  /* 0x000000ffff077224 */ /* 0x000fe200010e0623 */
[----:B------:R-:W-:Y:S01]  /*0a50*/  LOP3.LUT R3, R2, 0x88, RZ, 0xfc, !PT ;  /* 0x0000008802037812 */ /* 0x000fe200078efcff */
[----:B------:R-:W-:Y:S01]  /*0a60*/  IMAD.X R17, RZ, RZ, R71, P0 ;  /* 0x000000ffff117224 */ /* 0x000fe200000e0647 */
[----:B------:R-:W-:Y:S01]  /*0a70*/  LEA.HI.X R37, R0, UR9, RZ, 0x5, P5 ;  /* 0x0000000900257c11 */ /* 0x000fe2000a8f2cff */
[----:B------:R0:W5:Y:S01]  /*0a80*/  LDG.E.U8 R34, desc[UR14][R12.64] ;  /* 0x0000000e0c227981 */ /* 0x000162000c1e1100 */
[----:B----4-:R-:W-:-:S02]  /*0a90*/  IADD3 R4, P2, PT, R153, R36, RZ ;  /* 0x0000002499047210 */ /* 0x010fc40007f5e0ff */
[----:B-1----:R-:W-:Y:S01]  /*0aa0*/  IADD3 R8, P0, PT, R153, R68, RZ ;  /* 0x0000004499087210 */ /* 0x002fe20007f1e0ff */
[----:B------:R1:W5:Y:S01]  /*0ab0*/  LDG.E.U8 R35, desc[UR14][R14.64] ;  /* 0x0000000e0e237981 */ /* 0x000362000c1e1100 */
[----:B------:R-:W-:Y:S01]  /*0ac0*/  LEA R66, P4, R3, UR8, 0x5 ;  /* 0x0000000803427c11 */ /* 0x000fe2000f8828ff */
[----:B------:R-:W-:Y:S01]  /*0ad0*/  IMAD.X R5, RZ, RZ, R37, P2 ;  /* 0x000000ffff057224 */ /* 0x000fe200010e0625 */
[C---:B------:R-:W-:Y:S01]  /*0ae0*/  LOP3.LUT R146, R2.reuse, 0x90, RZ, 0xfc, !PT ;  /* 0x0000009002927812 */ /* 0x040fe200078efcff */
[----:B------:R-:W-:Y:S01]  /*0af0*/  IMAD.X R9, RZ, RZ, R69, P0 ;  /* 0x000000ffff097224 */ /* 0x000fe200000e0645 */
[----:B------:R-:W-:Y:S01]  /*0b00*/  LOP3.LUT R145, R2, 0x98, RZ, 0xfc, !PT ;  /* 0x0000009802917812 */ /* 0x000fe200078efcff */
[----:B------:R4:W5:Y:S01]  /*0b10*/  LDG.E.U8 R36, desc[UR14][R6.64] ;  /* 0x0000000e06247981 */ /* 0x000962000c1e1100 */
[----:B---3--:R-:W-:Y:S02]  /*0b20*/  IADD3 R10, P2, PT, R153, R38, RZ ;  /* 0x00000026990a7210 */ /* 0x008fe40007f5e0ff */
[----:B------:R-:W-:Y:S01]  /*0b30*/  LEA.HI.X R67, R3, UR9, RZ, 0x5, P4 ;  /* 0x0000000903437c11 */ /* 0x000fe2000a0f2cff */
[----:B------:R3:W5:Y:S01]  /*0b40*/  LDG.E.U8 R37, desc[UR14][R16.64] ;  /* 0x0000000e10257981 */ /* 0x000762000c1e1100 */
[----:B0-----:R-:W-:-:S02]  /*0b50*/  IADD3 R12, P0, PT, R153, R66, RZ ;  /* 0x00000042990c7210 */ /* 0x001fc40007f1e0ff */
[----:B------:R-:W-:Y:S02]  /*0b60*/  LEA R40, P3, R146, UR8, 0x5 ;  /* 0x0000000892287c11 */ /* 0x000fe4000f8628ff */
[----:B------:R-:W-:Y:S01]  /*0b70*/  LEA R64, P6, R145, UR8, 0x5 ;  /* 0x0000000891407c11 */ /* 0x000fe2000f8c28ff */
[----:B------:R-:W-:Y:S01]  /*0b80*/  IMAD.X R11, RZ, RZ, R39, P2 ;  /* 0x000000ffff0b7224 */ /* 0x000fe200010e0627 */
[----:B------:R-:W-:Y:S01]  /*0b90*/  LOP3.LUT R154, R2, 0xa0, RZ, 0xfc, !PT ;  /* 0x000000a0029a7812 */ /* 0x000fe200078efcff */
[----:B------:R-:W-:Y:S01]  /*0ba0*/  IMAD.X R13, RZ, RZ, R67, P0 ;  /* 0x000000ffff0d7224 */ /* 0x000fe200000e0643 */
[----:B------:R-:W-:Y:S01]  /*0bb0*/  LEA.HI.X R41, R146, UR9, RZ, 0x5, P3 ;  /* 0x0000000992297c11 */ /* 0x000fe200098f2cff */
[----:B------:R0:W5:Y:S01]  /*0bc0*/  LDG.E.U8 R38, desc[UR14][R4.64] ;  /* 0x0000000e04267981 */ /* 0x000162000c1e1100 */
[----:B-1----:R-:W-:Y:S02]  /*0bd0*/  IADD3 R14, P2, PT, R153, R40, RZ ;  /* 0x00000028990e7210 */ /* 0x002fe40007f5e0ff */
[----:B------:R-:W-:Y:S01]  /*0be0*/  LEA.HI.X R65, R145, UR9, RZ, 0x5, P6 ;  /* 0x0000000991417c11 */ /* 0x000fe2000b0f2cff */
[----:B------:R1:W5:Y:S01]  /*0bf0*/  LDG.E.U8 R39, desc[UR14][R8.64] ;  /* 0x0000000e08277981 */ /* 0x000362000c1e1100 */
[----:B----4-:R-:W-:-:S02]  /*0c00*/  IADD3 R6, P0, PT, R153, R64, RZ ;  /* 0x0000004099067210 */ /* 0x010fc40007f1e0ff */
[----:B------:R-:W-:Y:S01]  /*0c10*/  LEA R42, P5, R154, UR8, 0x5 ;  /* 0x000000089a2a7c11 */ /* 0x000fe2000f8a28ff */
[----:B------:R-:W-:Y:S01]  /*0c20*/  IMAD.X R15, RZ, RZ, R41, P2 ;  /* 0x000000ffff0f7224 */ /* 0x000fe200010e0629 */
[----:B------:R-:W-:Y:S01]  /*0c30*/  LOP3.LUT R152, R2, 0xb8, RZ, 0xfc, !PT ;  /* 0x000000b802987812 */ /* 0x000fe200078efcff */
[----:B------:R-:W-:Y:S01]  /*0c40*/  IMAD.X R7, RZ, RZ, R65, P0 ;  /* 0x000000ffff077224 */ /* 0x000fe200000e0641 */
[----:B------:R-:W-:Y:S01]  /*0c50*/  LEA.HI.X R43, R154, UR9, RZ, 0x5, P5 ;  /* 0x000000099a2b7c11 */ /* 0x000fe2000a8f2cff */
[----:B------:R4:W5:Y:S01]  /*0c60*/  LDG.E.U8 R40, desc[UR14][R10.64] ;  /* 0x0000000e0a287981 */ /* 0x000962000c1e1100 */
[C---:B---3--:R-:W-:Y:S02]  /*0c70*/  IADD3 R16, P2, PT, R153.reuse, R42, RZ ;  /* 0x0000002a99107210 */ /* 0x048fe40007f5e0ff */
[----:B0-----:R-:W-:Y:S01]  /*0c80*/  IADD3 R4, P0, PT, R153, R62, RZ ;  /* 0x0000003e99047210 */ /* 0x001fe20007f1e0ff */
[----:B------:R0:W5:Y:S01]  /*0c90*/  LDG.E.U8 R41, desc[UR14][R12.64] ;  /* 0x0000000e0c297981 */ /* 0x000162000c1e1100 */
[----:B------:R-:W-:-:S02]  /*0ca0*/  LOP3.LUT R139, R2, 0xc0, RZ, 0xfc, !PT ;  /* 0x000000c0028b7812 */ /* 0x000fc400078efcff */
[C---:B------:R-:W-:Y:S01]  /*0cb0*/  LEA R46, P4, R152.reuse, UR8, 0x5 ;  /* 0x00000008982e7c11 */ /* 0x040fe2000f8828ff */
[----:B------:R-:W-:Y:S01]  /*0cc0*/  IMAD.X R17, RZ, RZ, R43, P2 ;  /* 0x000000ffff117224 */ /* 0x000fe200010e062b */
[----:B-1----:R-:W-:Y:S01]  /*0cd0*/  IADD3 R8, P2, PT, R153, R44, RZ ;  /* 0x0000002c99087210 */ /* 0x002fe20007f5e0ff */
[----:B------:R-:W-:Y:S01]  /*0ce0*/  IMAD.X R5, RZ, RZ, R63, P0 ;  /* 0x000000ffff057224 */ /* 0x000fe200000e063f */
[----:B------:R-:W-:Y:S01]  /*0cf0*/  LEA R22, P3, R139, UR8, 0x5 ;  /* 0x000000088b167c11 */ /* 0x000fe2000f8628ff */
[----:B------:R1:W5:Y:S01]  /*0d00*/  LDG.E.U8 R43, desc[UR14][R6.64] ;  /* 0x0000000e062b7981 */ /* 0x000362000c1e1100 */
[----:B------:R-:W-:Y:S02]  /*0d10*/  LEA.HI.X R23, R152, UR9, RZ, 0x5, P4 ;  /* 0x0000000998177c11 */ /* 0x000fe4000a0f2cff */
[C---:B----4-:R-:W-:Y:S01]  /*0d20*/  IADD3 R10, P0, PT, R153.reuse, R46, RZ ;  /* 0x0000002e990a7210 */ /* 0x050fe20007f1e0ff */
[----:B------:R-:W-:Y:S01]  /*0d30*/  IMAD.X R9, RZ, RZ, R45, P2 ;  /* 0x000000ffff097224 */ /* 0x000fe200010e062d */
[----:B0-----:R-:W-:Y:S01]  /*0d40*/  IADD3 R12, P2, PT, R153, R22, RZ ;  /* 0x00000016990c7210 */ /* 0x001fe20007f5e0ff */
[----:B------:R0:W5:Y:S01]  /*0d50*/  LDG.E.U8 R42, desc[UR14][R14.64] ;  /* 0x0000000e0e2a7981 */ /* 0x000162000c1e1100 */
[C---:B------:R-:W-:Y:S01]  /*0d60*/  LOP3.LUT R138, R2.reuse, 0xc8, RZ, 0xfc, !PT ;  /* 0x000000c8028a7812 */ /* 0x040fe200078efcff */
[----:B------:R-:W-:Y:S01]  /*0d70*/  IMAD.X R11, RZ, RZ, R23, P0 ;  /* 0x000000ffff0b7224 */ /* 0x000fe200000e0617 */
[----:B------:R-:W-:Y:S01]  /*0d80*/  LOP3.LUT R149, R2, 0xd0, RZ, 0xfc, !PT ;  /* 0x000000d002957812 */ /* 0x000fe200078efcff */
[----:B------:R-:W3:Y:S01]  /*0d90*/  LDC.64 R22, c[0x0][0x388] ;  /* 0x0000e200ff167b82 */ /* 0x000ee20000000a00 */
[----:B------:R-:W-:Y:S01]  /*0da0*/  LEA R60, P6, R138, UR8, 0x5 ;  /* 0x000000088a3c7c11 */ /* 0x000fe2000f8c28ff */
[----:B------:R4:W5:Y:S01]  /*0db0*/  LDG.E.U8 R44, desc[UR14][R16.64] ;  /* 0x0000000e102c7981 */ /* 0x000962000c1e1100 */
[----:B------:R-:W-:-:S02]  /*0dc0*/  LEA.HI.X R47, R139, UR9, RZ, 0x5, P3 ;  /* 0x000000098b2f7c11 */ /* 0x000fc400098f2cff */
[----:B------:R-:W-:Y:S01]  /*0dd0*/  LEA.HI.X R61, R138, UR9, RZ, 0x5, P6 ;  /* 0x000000098a3d7c11 */ /* 0x000fe2000b0f2cff */
[----:B------:R3:W5:Y:S01]  /*0de0*/  LDG.E.U8 R45, desc[UR14][R4.64] ;  /* 0x0000000e042d7981 */ /* 0x000762000c1e1100 */
[----:B-1----:R-:W-:Y:S02]  /*0df0*/  IADD3 R6, P0, PT, R153, R60, RZ ;  /* 0x0000003c99067210 */ /* 0x002fe40007f1e0ff */
[C---:B------:R-:W-:Y:S01]  /*0e00*/  LEA R48, P5, R149.reuse, UR8, 0x5 ;  /* 0x0000000895307c11 */ /* 0x040fe2000f8a28ff */
[----:B------:R-:W-:Y:S01]  /*0e10*/  IMAD.X R13, RZ, RZ, R47, P2 ;  /* 0x000000ffff0d7224 */ /* 0x000fe200010e062f */
[C---:B------:R-:W-:Y:S01]  /*0e20*/  LOP3.LUT R137, R2.reuse, 0xe8, RZ, 0xfc, !PT ;  /* 0x000000e802897812 */ /* 0x040fe200078efcff */
[----:B------:R-:W-:Y:S01]  /*0e30*/  IMAD.X R7, RZ, RZ, R61, P0 ;  /* 0x000000ffff077224 */ /* 0x000fe200000e063d */
[----:B------:R-:W-:Y:S01]  /*0e40*/  LOP3.LUT R134, R2, 0xf0, RZ, 0xfc, !PT ;  /* 0x000000f002867812 */ /* 0x000fe200078efcff */
[----:B------:R1:W5:Y:S01]  /*0e50*/  LDG.E.U8 R47, desc[UR14][R10.64] ;  /* 0x0000000e0a2f7981 */ /* 0x000362000c1e1100 */
[----:B------:R-:W-:-:S02]  /*0e60*/  LEA.HI.X R49, R149, UR9, RZ, 0x5, P5 ;  /* 0x0000000995317c11 */ /* 0x000fc4000a8f2cff */
[C---:B0-----:R-:W-:Y:S01]  /*0e70*/  IADD3 R14, P2, PT, R153.reuse, R48, RZ ;  /* 0x00000030990e7210 */ /* 0x041fe20007f5e0ff */
[----:B------:R0:W5:Y:S01]  /*0e80*/  LDG.E.U8 R46, desc[UR14][R8.64] ;  /* 0x0000000e082e7981 */ /* 0x000162000c1e1100 */
[----:B----4-:R-:W-:Y:S02]  /*0e90*/  IADD3 R16, P0, PT, R153, R58, RZ ;  /* 0x0000003a99107210 */ /* 0x010fe40007f1e0ff */
[C---:B------:R-:W-:Y:S02]  /*0ea0*/  LEA R20, P4, R137.reuse, UR8, 0x5 ;  /* 0x0000000889147c11 */ /* 0x040fe4000f8828ff */
[----:B------:R-:W-:Y:S01]  /*0eb0*/  LEA R56, P3, R134, UR8, 0x5 ;  /* 0x0000000886387c11 */ /* 0x000fe2000f8628ff */
[----:B------:R-:W-:Y:S01]  /*0ec0*/  IMAD.X R15, RZ, RZ, R49, P2 ;  /* 0x000000ffff0f7224 */ /* 0x000fe200010e0631 */
[----:B------:R-:W-:Y:S01]  /*0ed0*/  LOP3.LUT R2, R2, 0xf8, RZ, 0xfc, !PT ;  /* 0x000000f802027812 */ /* 0x000fe200078efcff */
[----:B------:R-:W-:Y:S01]  /*0ee0*/  IMAD.X R17, RZ, RZ, R59, P0 ;  /* 0x000000ffff117224 */ /* 0x000fe200000e063b */
[----:B------:R-:W-:Y:S01]  /*0ef0*/  LEA.HI.X R21, R137, UR9, RZ, 0x5, P4 ;  /* 0x0000000989157c11 */ /* 0x000fe2000a0f2cff */
[----:B---3--:R-:W-:Y:S01]  /*0f00*/  IMAD.WIDE.U32 R4, R186, 0x80, R22 ;  /* 0x00000080ba047825 */ /* 0x008fe200078e0016 */
[----:B------:R-:W-:Y:S01]  /*0f10*/  LEA.HI.X R57, R134, UR9, RZ, 0x5, P3 ;  /* 0x0000000986397c11 */ /* 0x000fe200098f2cff */
[----:B------:R3:W5:Y:S01]  /*0f20*/  LDG.E.U8 R48, desc[UR14][R12.64] ;  /* 0x0000000e0c307981 */ /* 0x000762000c1e1100 */
[----:B------:R-:W-:-:S02]  /*0f30*/  IADD3 R20, P2, PT, R153, R20, RZ ;  /* 0x0000001499147210 */ /* 0x000fc40007f5e0ff */
[C---:B-1----:R-:W-:Y:S01]  /*0f40*/  IADD3 R10, P0, PT, R153.reuse, R56, RZ ;  /* 0x00000038990a7210 */ /* 0x042fe20007f1e0ff */
[----:B------:R1:W5:Y:S01]  /*0f50*/  LDG.E.U8 R49, desc[UR14][R6.64] ;  /* 0x0000000e06317981 */ /* 0x000362000c1e1100 */
[C---:B------:R-:W-:Y:S01]  /*0f60*/  LEA R54, P6, R2.reuse, UR8, 0x5 ;  /* 0x0000000802367c11 */ /* 0x040fe2000f8c28ff */
[----:B------:R-:W-:Y:S01]  /*0f70*/  IMAD.X R21, RZ, RZ, R21, P2 ;  /* 0x000000ffff157224 */ /* 0x000fe200010e0615 */
[C---:B------:R-:W-:Y:S01]  /*0f80*/  IADD3 R18, P3, PT, R153.reuse, R18, RZ ;  /* 0x0000001299127210 */ /* 0x040fe20007f7e0ff */
[----:B------:R-:W-:Y:S01]  /*0f90*/  IMAD.X R11, RZ, RZ, R57, P0 ;  /* 0x000000ffff0b7224 */ /* 0x000fe200000e0639 */
[----:B------:R-:W-:Y:S01]  /*0fa0*/  LEA.HI.X R55, R2, UR9, RZ, 0x5, P6 ;  /* 0x0000000902377c11 */ /* 0x000fe2000b0f2cff */
[--C-:B0-----:R-:W-:Y:S01]  /*0fb0*/  IMAD.WIDE.U32 R8, R184, 0x80, R22.reuse ;  /* 0x00000080b8087825 */ /* 0x101fe200078e0016 */
[C---:B---3--:R-:W-:Y:S01]  /*0fc0*/  IADD3 R12, P2, PT, R153.reuse, R54, RZ ;  /* 0x00000036990c7210 */ /* 0x048fe20007f5e0ff */
[----:B------:R-:W5:Y:S01]  /*0fd0*/  LDG.E.U8 R14, desc[UR14][R14.64] ;  /* 0x0000000e0e0e7981 */ /* 0x000f62000c1e1100 */
[----:B------:R-:W-:Y:S01]  /*0fe0*/  IADD3 R4, P0, PT, R153, R4, RZ ;  /* 0x0000000499047210 */ /* 0x000fe20007f1e0ff */
[----:B-1----:R-:W-:Y:S01]  /*0ff0*/  IMAD.WIDE.U32 R6, R185, 0x80, R22 ;  /* 0x00000080b9067825 */ /* 0x002fe200078e0016 */
[----:B------:R-:W-:Y:S01]  /*1000*/  SHF.R.S32.HI R58, RZ, 0x7, R133 ;  /* 0x00000007ff3a7819 */ /* 0x000fe20000011485 */
[----:B------:R-:W5:Y:S02]  /*1010*/  LDG.E.U8 R16, desc[UR14][R16.64] ;  /* 0x0000000e10107981 */ /* 0x000f64000c1e1100 */
[----:B------:R-:W-:-:S02]  /*1020*/  IMAD.X R19, RZ, RZ, R19, P3 ;  /* 0x000000ffff137224 */ /* 0x000fc400018e0613 */
[----:B------:R-:W-:Y:S01]  /*1030*/  IMAD.X R13, RZ, RZ, R55, P2 ;  /* 0x000000ffff0d7224 */ /* 0x000fe200010e0637 */
[C---:B------:R-:W-:Y:S01]  /*1040*/  IADD3 R8, P2, PT, R153.reuse, R8, RZ ;  /* 0x0000000899087210 */ /* 0x040fe20007f5e0ff */
[----:B------:R-:W-:Y:S01]  /*1050*/  IMAD.X R5, RZ, RZ, R5, P0 ;  /* 0x000000ffff057224 */ /* 0x000fe200000e0605 */
[----:B------:R-:W-:Y:S01]  /*1060*/  IADD3 R6, P0, PT, R153, R6, RZ ;  /* 0x0000000699067210 */ /* 0x000fe20007f1e0ff */
[----:B------:R-:W5:Y:S01]  /*1070*/  LDG.E.U8 R18, desc[UR14][R18.64] ;  /* 0x0000000e12127981 */ /* 0x000f62000c1e1100 */
[----:B------:R-:W-:Y:S01]  /*1080*/  SHF.R.U32.HI R59, RZ, 0x5, R133 ;  /* 0x00000005ff3b7819 */ /* 0x000fe20000011685 */
[----:B------:R-:W-:Y:S02]  /*1090*/  IMAD.X R9, RZ, RZ, R9, P2 ;  /* 0x000000ffff097224 */ /* 0x000fe400010e0609 */
[----:B------:R-:W5:Y:S01]  /*10a0*/  LDG.E.U8 R20, desc[UR14][R20.64] ;  /* 0x0000000e14147981 */ /* 0x000f62000c1e1100 */
[----:B------:R-:W-:-:S03]  /*10b0*/  IMAD.X R7, RZ, RZ, R7, P0 ;  /* 0x000000ffff077224 */ /* 0x000fc600000e0607 */
[----:B------:R-:W5:Y:S04]  /*10c0*/  LDG.E.U8 R15, desc[UR14][R4.64] ;  /* 0x0000000e040f7981 */ /* 0x000f68000c1e1100 */
[----:B------:R-:W5:Y:S04]  /*10d0*/  LDG.E.U8 R17, desc[UR14][R4.64+0x20] ;  /* 0x0000200e04117981 */ /* 0x000f68000c1e1100 */
[----:B------:R-:W5:Y:S04]  /*10e0*/  LDG.E.U8 R19, desc[UR14][R4.64+0x40] ;  /* 0x0000400e04137981 */ /* 0x000f68000c1e1100 */
[----:B------:R0:W5:Y:S01]  /*10f0*/  LDG.E.U8 R21, desc[UR14][R4.64+0x60] ;  /* 0x0000600e04157981 */ /* 0x000162000c1e1100 */
[----:B------:R-:W-:-:S02]  /*1100*/  R2UR UR12, R59 ;  /* 0x000000003b0c72ca */ /* 0x000fc400000e0000 */
[----:B--2---:R-:W-:Y:S01]  /*1110*/  R2UR UR13, R78 ;  /* 0x000000004e0d72ca */ /* 0x004fe200000e0000 */
[----:B------:R1:W5:Y:S04]  /*1120*/  LDG.E.U8 R10, desc[UR14][R10.64] ;  /* 0x0000000e0a0a7981 */ /* 0x000368000c1e1100 */
[----:B------:R1:W5:Y:S01]  /*1130*/  LDG.E.U8 R12, desc[UR14][R12.64] ;  /* 0x0000000e0c0c7981 */ /* 0x000362000c1e1100 */
[----:B0-----:R-:W-:-:S03]  /*1140*/  SGXT R4, R58, 0x1 ;  /* 0x000000013a04781a */ /* 0x001fc60000000200 */
[----:B------:R1:W5:Y:S01]  /*1150*/  LDG.E.U8 R22, desc[UR14][R6.64+0x20] ;  /* 0x0000200e06167981 */ /* 0x000362000c1e1100 */
[----:B------:R-:W-:-:S03]  /*1160*/  LOP3.LUT R4, R4, 0x90, RZ, 0xc0, !PT ;  /* 0x0000009004047812 */ /* 0x000fc600078ec0ff */
[----:B------:R1:W5:Y:S04]  /*1170*/  LDG.E.U8 R11, desc[UR14][R6.64] ;  /* 0x0000000e060b7981 */ /* 0x000368000c1e1100 */
[----:B------:R1:W5:Y:S01]  /*1180*/  LDG.E.U8 R23, desc[UR14][R6.64+0x40] ;  /* 0x0000400e06177981 */ /* 0x000362000c1e1100 */
[----:B------:R-:W-:-:S03]  /*1190*/  LOP3.LUT R5, R4, 0x7f, R133, 0x78, !PT ;  /* 0x0000007f04057812 */ /* 0x000fc600078e7885 */
[----:B------:R1:W5:Y:S04]  /*11a0*/  LDG.E.U8 R54, desc[UR14][R6.64+0x60] ;  /* 0x0000600e06367981 */ /* 0x000368000c1e1100 */
[----:B------:R1:W5:Y:S04]  /*11b0*/  LDG.E.U8 R13, desc[UR14][R8.64] ;  /* 0x0000000e080d7981 */ /* 0x000368000c1e1100 */
[----:B------:R1:W5:Y:S04]  /*11c0*/  LDG.E.U8 R55, desc[UR14][R8.64+0x20] ;  /* 0x0000200e08377981 */ /* 0x000368000c1e1100 */
[----:B------:R1:W5:Y:S04]  /*11d0*/  LDG.E.U8 R56, desc[UR14][R8.64+0x40] ;  /* 0x0000400e08387981 */ /* 0x000368000c1e1100 */
[----:B------:R1:W5:Y:S01]  /*11e0*/  LDG.E.U8 R57, desc[UR14][R8.64+0x60] ;  /* 0x0000600e08397981 */ /* 0x000362000c1e1100 */
[----:B------:R-:W-:Y:S05]  /*11f0*/  @P1 BRA `(.L_x_5) ;  /* 0x0000000000181947 */ /* 0x000fea0003800000 */
[----:B------:R-:W-:Y:S01]  /*1200*/  ELECT P0, URZ, PT ;  /* 0x0000000000ff782f */ /* 0x000fe20003800000 */
[----:B------:R-:W-:Y:S01]  /*1210*/  IMAD.MOV.U32 R4, RZ, RZ, 0x1 ;  /* 0x00000001ff047424 */ /* 0x000fe200078e00ff */
[----:B------:R-:W-:Y:S01]  /*1220*/  UMOV UR4, 0x40 ;  /* 0x0000004000047882 */ /* 0x000fe20000000000 */
[----:B------:R-:W-:Y:S01]  /*1230*/  UVIRTCOUNT.DEALLOC.SMPOOL 0x80 ;  /* 0x000000800000784c */ /* 0x000fe20000000000 */
[----:B------:R-:W-:-:S09]  /*1240*/  ULEA UR4, UR6, UR4, 0x18 ;  /* 0x0000000406047291 */ /* 0x000fd2000f8ec0ff */
[----:B------:R0:W-:Y:S03]  /*1250*/  @P0 STS.U8 [UR4], R4 ;  /* 0x00000004ff000988 */ /* 0x0001e60008000004 */
.L_x_5:
[----:B------:R-:W-:Y:S01]  /*1260*/  LOP3.LUT P2, RZ, R133, 0xff, RZ, 0xc0, !PT ;  /* 0x000000ff85ff7812 */ /* 0x000fe2000784c0ff */
[----:B------:R-:W-:Y:S01]  /*1270*/  UMOV UR4, 0x1 ;  /* 0x0000000100047882 */ /* 0x000fe20000000000 */
[----:B------:R-:W-:Y:S01]  /*1280*/  SHF.R.U32.HI R156, RZ, 0x1, R144 ;  /* 0x00000001ff9c7819 */ /* 0x000fe20000011690 */
[----:B-----5:R-:W-:Y:S01]  /*1290*/  STS.U8 [R5+UR7+0x100], R25 ;  /* 0x0001001905007988 */ /* 0x020fe20008000007 */
[----:B-1----:R-:W-:-:S03]  /*12a0*/  LOP3.LUT R7, R136, 0x1f, R133, 0xf8, !PT ;  /* 0x0000001f88077812 */ /* 0x002fc600078ef885 */
[----:B------:R-:W-:Y:S01]  /*12b0*/  STS.U8 [R5+UR7+0x200], R26 ;  /* 0x0002001a05007988 */ /* 0x000fe20008000007 */
[----:B0-----:R-:W-:-:S03]  /*12c0*/  LOP3.LUT R4, R7, R156, RZ, 0x3c, !PT ;  /* 0x0000009c07047212 */ /* 0x001fc600078e3cff */
[----:B------:R-:W-:Y:S01]  /*12d0*/  STS.U8 [R5+UR7+0x300], R27 ;  /* 0x0003001b05007988 */ /* 0x000fe20008000007 */
[C---:B------:R-:W-:Y:S01]  /*12e0*/  LOP3.LUT R6, R4.reuse, 0x20, RZ, 0x3c, !PT ;  /* 0x0000002004067812 */ /* 0x040fe200078e3cff */
[----:B------:R-:W-:Y:S01]  /*12f0*/  VOTEU.ALL UP0, P2 ;  /* 0x0000000000ff7886 */ /* 0x000fe20001000000 */
[C---:B------:R-:W-:Y:S01]  /*1300*/  LOP3.LUT R7, R4.reuse, 0x40, RZ, 0x3c, !PT ;  /* 0x0000004004077812 */ /* 0x040fe200078e3cff */
[----:B------:R-:W-:Y:S01]  /*1310*/  STS.U8 [R5+UR7+0x400], R28 ;  /* 0x0004001c05007988 */ /* 0x000fe20008000007 */
[----:B------:R-:W-:Y:S01]  /*1320*/  LOP3.LUT R8, R4, 0x60, RZ, 0x3c, !PT ;  /* 0x0000006004087812 */ /* 0x000fe200078e3cff */
[----:B------:R-:W-:Y:S01]  /*1330*/  VOTEU.ALL UP1, P2 ;  /* 0x0000000000ff7886 */ /* 0x000fe20001020000 */
[----:B------:R-:W-:-:S04]  /*1340*/  @!UP0 UIADD3 UR4, UPT, UPT, -UR4, 0x100000, URZ ;  /* 0x0010000004048890 */ /* 0x000fc8000fffe1ff */
[----:B------:R-:W-:Y:S02]  /*1350*/  @!UP0 USHF.L.U32 UR5, UR4, 0xb, URZ ;  /* 0x0000000b04058899 */ /* 0x000fe400080006ff */
[----:B------:R-:W-:Y:S01]  /*1360*/  @!UP0 USHF.L.U32 UR4, UR4, 0x1, URZ ;  /* 0x0000000104048899 */ /* 0x000fe200080006ff */
[----:B------:R-:W-:Y:S01]  /*1370*/  STS.U8 [R5+UR7+0x500], R29 ;  /* 0x0005001d05007988 */ /* 0x000fe20008000007 */
[----:B------:R-:W-:-:S03]  /*1380*/  UISETP.NE.U32.AND UP0, UPT, UR12, URZ, UPT ;  /* 0x000000ff0c00728c */ /* 0x000fc6000bf05070 */
[----:B------:R-:W-:Y:S04]  /*1390*/  STS.U8 [R5+UR7+0x600], R30 ;  /* 0x0006001e05007988 */ /* 0x000fe80008000007 */
        /* <DEDUP_REMOVED lines=25> */
[----:B------:R-:W-:Y:S04]  /*1530*/  STS.U8 [R5+UR7], R24 ;  /* 0x0000001805007988 */ /* 0x000fe80008000007 */
[----:B------:R-:W-:Y:S04]  /*1540*/  STS.U8 [R4+UR7+0x2000], R50 ;  /* 0x0020003204007988 */ /* 0x000fe80008000007 */
[----:B------:R-:W-:Y:S04]  /*1550*/  STS.U8 [R4+UR7+0x2400], R15 ;  /* 0x0024000f04007988 */ /* 0x000fe80008000007 */
[----:B------:R-:W-:Y:S04]  /*1560*/  STS.U8 [R4+UR7+0x2800], R11 ;  /* 0x0028000b04007988 */ /* 0x000fe80008000007 */
[----:B------:R0:W-:Y:S04]  /*1570*/  STS.U8 [R4+UR7+0x2c00], R13 ;  /* 0x002c000d04007988 */ /* 0x0001e80008000007 */
[----:B------:R1:W-:Y:S04]  /*1580*/  STS.U8 [R6+UR7+0x2000], R51 ;  /* 0x0020003306007988 */ /* 0x0003e80008000007 */
[----:B------:R1:W-:Y:S01]  /*1590*/  STS.U8 [R6+UR7+0x2400], R17 ;  /* 0x0024001106007988 */ /* 0x0003e20008000007 */
[----:B0-----:R-:W-:-:S03]  /*15a0*/  LOP3.LUT R4, R133, 0xff, RZ, 0xc0, !PT ;  /* 0x000000ff85047812 */ /* 0x001fc600078ec0ff */
[----:B------:R1:W-:Y:S04]  /*15b0*/  STS.U8 [R6+UR7+0x2800], R22 ;  /* 0x0028001606007988 */ /* 0x0003e80008000007 */
        /* <DEDUP_REMOVED lines=8> */
[----:B------:R1:W-:Y:S01]  /*1640*/  STS.U8 [R8+UR7+0x2c00], R57 ;  /* 0x002c003908007988 */ /* 0x0003e20008000007 */
[----:B------:R0:W-:Y:S06]  /*1650*/  MEMBAR.ALL.CTA ;  /* 0x0000000000007992 */ /* 0x0001ec0000008000 */
[----:B0-----:R-:W-:Y:S04]  /*1660*/  FENCE.VIEW.ASYNC.S ;  /* 0x00000000000073c6 */ /* 0x001fe80000000000 */
[----:B------:R-:W0:Y:S02]  /*1670*/  FENCE.VIEW.ASYNC.S ;  /* 0x00000000000073c6 */ /* 0x000e240000000000 */
[----:B0-----:R1:W0:Y:S02]  /*1680*/  @!UP1 SYNCS.EXCH.64 URZ, [UR7+0x3000], UR4 ;  /* 0x0030000407ff95b2 */ /* 0x0012240008000100 */
[----:B0-----:R-:W-:Y:S06]  /*1690*/  BAR.SYNC.DEFER_BLOCKING 0x0 ;  /* 0x0000000000007b1d */ /* 0x001fec0000010000 */
[----:B-1----:R-:W-:Y:S05]  /*16a0*/  BRA.U UP0, `(.L_x_6) ;  /* 0x00000001004c7547 */ /* 0x002fea000b800000 */
[----:B------:R-:W-:Y:S02]  /*16b0*/  UIADD3 UR5, UPT, UPT, UR7, 0x2000, URZ ;  /* 0x0000200007057890 */ /* 0x000fe4000fffe0ff */
[----:B------:R-:W-:Y:S02]  /*16c0*/  USHF.R.U32.HI UR4, URZ, 0x4, UR7 ;  /* 0x00000004ff047899 */ /* 0x000fe40008011607 */
[----:B------:R-:W-:Y:S02]  /*16d0*/  USHF.R.U32.HI UR8, URZ, 0x4, UR5 ;  /* 0x00000004ff087899 */ /* 0x000fe40008011605 */
[----:B------:R-:W-:Y:S01]  /*16e0*/  USGXT.U32 UR4, UR4, 0xe ;  /* 0x0000000e0404789a */ /* 0x000fe20008000000 */
[----:B------:R-:W-:Y:S01]  /*16f0*/  UMOV UR10, 0xffffff00 ;  /* 0xffffff00000a7882 */ /* 0x000fe20000000000 */
[----:B------:R-:W-:Y:S01]  /*1700*/  UMOV UR11, 0x3fffbfef ;  /* 0x3fffbfef000b7882 */ /* 0x000fe20000000000 */
[----:B------:R-:W-:Y:S01]  /*1710*/  UMOV UR5, URZ ;  /* 0x000000ff00057c82 */ /* 0x000fe20008000000 */
[----:B------:R-:W-:-:S02]  /*1720*/  USGXT.U32 UR8, UR8, 0xe ;  /* 0x0000000e0808789a */ /* 0x000fc40008000000 */
[----:B------:R-:W-:Y:S02]  /*1730*/  UIADD3 UR16, UPT, UPT, UR13, 0x80, URZ ;  /* 0x000000800d107890 */ /* 0x000fe4000fffe0ff */
[----:B------:R-:W-:Y:S01]  /*1740*/  UIADD3.64 UR10, UPT, UPT, UR4, -UR10, URZ ;  /* 0x8000000a040a7297 */ /* 0x000fe2000fffe0ff */
[----:B------:R-:W-:Y:S01]  /*1750*/  UMOV UR18, 0x0 ;  /* 0x0000000000127882 */ /* 0x000fe20000000000 */
[----:B------:R-:W-:Y:S01]  /*1760*/  UMOV UR19, 0x8210010 ;  /* 0x0821001000137882 */ /* 0x000fe20000000000 */
[----:B------:R-:W-:Y:S01]  /*1770*/  UMOV UR5, 0xc0004010 ;  /* 0xc000401000057882 */ /* 0x000fe20000000000 */
[----:B------:R-:W-:Y:S01]  /*1780*/  UMOV UR9, 0x40004040 ;  /* 0x4000404000097882 */ /* 0x000fe20000000000 */
[----:B------:R-:W-:Y:S01]  /*1790*/  UMOV UR20, 0x0 ;  /* 0x0000000000147882 */ /* 0x000fe20000000000 */
[----:B------:R-:W-:Y:S01]  /*17a0*/  UMOV UR21, 0x8210010 ;  /* 0x0821001000157882 */ /* 0x000fe20000000000 */
[----:B------:R0:W-:Y:S02]  /*17b0*/  UTCQMMA gdesc[UR4], gdesc[UR8], tmem[UR13], tmem[UR18], idesc[UR19], !UPT ;  /* 0x00ff1208040075ea */ /* 0x0001e4000f80030d */
[----:B------:R0:W-:Y:S01]  /*17c0*/  UTCQMMA gdesc[UR10], gdesc[UR8], tmem[UR16], tmem[UR20], idesc[UR21], !UPT ;  /* 0x00ff14080a0075ea */ /* 0x0001e2000f800310 */
[----:B------:R-:W-:-:S02]  /*17d0*/  NOP ;  /* 0x0000000000007918 */ /* 0x000fc40000000000 */
.L_x_6:
[----:B------:R-:W-:Y:S01]  /*17e0*/  ELECT P0, URZ, PT ;  /* 0x0000000000ff782f */ /* 0x000fe20003800000 */
[----:B0-----:R-:W-:-:S03]  /*17f0*/  UIADD3 UR4, UPT, UPT, UR7, 0x3000, URZ ;  /* 0x0000300007047890 */ /* 0x001fc6000fffe0ff */
[----:B------:R-:W-:Y:S01]  /*1800*/  ISETP.LT.U32.AND P0, PT, R4, 0x20, P0 ;  /* 0x000000200400780c */ /* 0x000fe20000701070 */
[----:B------:R-:W-:-:S12]  /*1810*/  UMOV UR5, URZ ;  /* 0x000000ff00057c82 */ /* 0x000fd80008000000 */
[----:B------:R-:W-:Y:S01]  /*1820*/  VOTEU.ANY UP0, P0 ;  /* 0x0000000000ff7886 */ /* 0x000fe20000000100 */
[----:B------:R-:W-:-:S04]  /*1830*/  VOTEU.ANY UP1, P0 ;  /* 0x0000000000ff7886 */ /* 0x000fc80000020100 */
[----:B------:R-:W-:Y:S01]  /*1840*/  @UP0 UMOV UR8, UR4 ;  /* 0x0000000400080c82 */ /* 0x000fe20008000000 */
[----:B------:R-:W-:Y:S01]  /*1850*/  USHF.L.U32 UR4, UR12, 0x15, URZ ;  /* 0x000000150c047899 */ /* 0x000fe200080006ff */
[----:B------:R0:W-:Y:S01]  /*1860*/  @UP1 UTCBAR [UR8], URZ ;  /* 0x000000ff080013e9 */ /* 0x0001e200080000ff */
[----:B------:R-:W-:Y:S01]  /*1870*/  BAR.SYNC.DEFER_BLOCKING 0x0 ;  /* 0x0000000000007b1d */ /* 0x000fe20000010000 */
[----:B------:R-:W-:Y:S02]  /*1880*/  USHF.L.U32 UR5, UR12, 0x5, URZ ;  /* 0x000000050c057899 */ /* 0x000fe400080006ff */
[----:B------:R-:W-:Y:S02]  /*1890*/  ULOP3.LUT UR4, UR4, 0x600000, URZ, 0xc0, !UPT ;  /* 0x0060000004047892 */ /* 0x000fe4000f8ec0ff */
[----:B------:R-:W-:-:S04]  /*18a0*/  ULOP3.LUT UR5, UR5, 0x80, URZ, 0xc0, !UPT ;  /* 0x0000008005057892 */ /* 0x000fc8000f8ec0ff */
[----:B------:R-:W-:Y:S01]  /*18b0*/  UIADD3 UR4, UPT, UPT, UR5, UR4, UR13 ;  /* 0x0000000405047290 */ /* 0x000fe2000fffe00d */
[----:B------:R-:W1:Y:S02]  /*18c0*/  SYNCS.PHASECHK.TRANS64.TRYWAIT P0, [UR7+0x3000], RZ ;  /* 0x003000ffff0075a7 */ /* 0x000e640008001107 */
[----:B01----:R-:W-:Y:S09]  /*18d0*/  @!P0 BRA `(.L_x_7) ;  /* 0x0000001800f88947 */ /* 0x003ff20003800000 */
.L_x_11:
[----:B------:R-:W-:Y:S01]  /*18e0*/  BAR.SYNC.DEFER_BLOCKING 0x0 ;  /* 0x0000000000007b1d */ /* 0x000fe20000010000 */
[C---:B------:R-:W-:Y:S02]  /*18f0*/  IMAD.SHL.U32 R157, R133.reuse, 0x1000, RZ ;  /* 0x00001000859d7824 */ /* 0x040fe400078e00ff */
[----:B------:R-:W-:-:S03]  /*1900*/  IMAD.SHL.U32 R158, R133, 0x10, RZ ;  /* 0x00000010859e7824 */ /* 0x000fc600078e00ff */
[----:B------:R-:W-:Y:S01]  /*1910*/  LOP3.LUT R133, R157, 0x7000, RZ, 0xc0, !PT ;  /* 0x000070009d857812 */ /* 0x000fe200078ec0ff */
[----:B------:R-:W-:Y:S01]  /*1920*/  IMAD.SHL.U32 R157, R144, 0x80, RZ ;  /* 0x00000080909d7824 */ /* 0x000fe200078e00ff */
[----:B------:R-:W0:Y:S01]  /*1930*/  LDTM.x128 R4, tmem[UR4] ;  /* 0x00000004000479ee */ /* 0x000e2200083c0000 */
[----:B------:R-:W-:Y:S01]  /*1940*/  IMAD.SHL.U32 R144, R153, 0x10, RZ ;  /* 0x0000001099907824 */ /* 0x000fe200078e00ff */
[----:B------:R-:W-:Y:S01]  /*1950*/  LOP3.LUT R133, R133, 0xff0, R158, 0xf8, !PT ;  /* 0x00000ff085857812 */ /* 0x000fe200078ef89e */
[----:B------:R-:W1:Y:S01]  /*1960*/  LDC.64 R192, c[0x0][0x390] ;  /* 0x0000e400ffc07b82 */ /* 0x000e620000000a00 */
[----:B------:R-:W2:Y:S01]  /*1970*/  LDCU.64 UR4, c[0x0][0x390] ;  /* 0x00007200ff0477ac */ /* 0x000ea20008000a00 */
[----:B------:R-:W-:Y:S01]  /*1980*/  IMAD.SHL.U32 R153, R153, 0x4, RZ ;  /* 0x0000000499997824 */ /* 0x000fe200078e00ff */
[----:B------:R-:W-:Y:S02]  /*1990*/  LOP3.LUT R144, R156, R157, R144, 0x1e, !PT ;  /* 0x0000009d9c907212 */ /* 0x000fe400078e1e90 */
[C---:B------:R-:W-:Y:S01]  /*19a0*/  LOP3.LUT R158, R133.reuse, 0x10, RZ, 0x3c, !PT ;  /* 0x00000010859e7812 */ /* 0x040fe200078e3cff */
[----:B------:R-:W3:Y:S01]  /*19b0*/  LDCU.64 UR8, c[0x0][0x390] ;  /* 0x00007200ff0877ac */ /* 0x000ee20008000a00 */
[C---:B------:R-:W-:Y:S01]  /*19c0*/  LOP3.LUT R157, R133.reuse, 0x20, RZ, 0x3c, !PT ;  /* 0x00000020859d7812 */ /* 0x040fe200078e3cff */
[----:B------:R-:W4:Y:S01]  /*19d0*/  LDC.64 R194, c[0x0][0x390] ;  /* 0x0000e400ffc27b82 */ /* 0x000f220000000a00 */
[C---:B------:R-:W-:Y:S01]  /*19e0*/  LOP3.LUT R156, R133.reuse, 0x30, RZ, 0x3c, !PT ;  /* 0x00000030859c7812 */ /* 0x040fe200078e3cff */
[----:B------:R-:W5:Y:S01]  /*19f0*/  LDCU.64 UR10, c[0x0][0x390] ;  /* 0x00007200ff0a77ac */ /* 0x000f620008000a00 */
[----:B------:R-:W-:-:S02]  /*1a00*/  LOP3.LUT R187, R133, 0x40, RZ, 0x3c, !PT ;  /* 0x0000004085bb7812 */ /* 0x000fc400078e3cff */
[C---:B------:R-:W-:Y:S01]  /*1a10*/  LOP3.LUT R190, R133.reuse, 0x50, RZ, 0x3c, !PT ;  /* 0x0000005085be7812 */ /* 0x040fe200078e3cff */
[----:B------:R-:W1:Y:S01]  /*1a20*/  LDCU.64 UR18, c[0x0][0x390] ;  /* 0x00007200ff1277ac */ /* 0x000e620008000a00 */
[C---:B------:R-:W-:Y:S01]  /*1a30*/  LOP3.LUT R188, R133.reuse, 0x60, RZ, 0x3c, !PT ;  /* 0x0000006085bc7812 */ /* 0x040fe200078e3cff */
[----:B------:R-:W0:Y:S01]  /*1a40*/  @!P2 SYNCS.CCTL.IV [UR7+0x3000] ;  /* 0x00300000ff00a9b1 */ /* 0x000e220008000007 */
[----:B------:R-:W-:Y:S01]  /*1a50*/  NOP ;  /* 0x0000000000007918 */ /* 0x000fe20000000000 */
[----:B0-----:R-:W-:Y:S01]  /*1a60*/  BAR.SYNC.DEFER_BLOCKING 0x0 ;  /* 0x0000000000007b1d */ /* 0x001fe20000010000 */
[----:B------:R-:W-:-:S07]  /*1a70*/  LOP3.LUT R189, R133, 0x70, RZ, 0x3c, !PT ;  /* 0x0000007085bd7812 */ /* 0x000fce00078e3cff */
[----:B------:R-:W0:Y:S01]  /*1a80*/  LDC.64 R196, c[0x0][0x390] ;  /* 0x0000e400ffc47b82 */ /* 0x000e220000000a00 */
[----:B------:R-:W0:Y:S01]  /*1a90*/  LDCU.64 UR20, c[0x0][0x390] ;  /* 0x00007200ff1477ac */ /* 0x000e220008000a00 */
[----:B------:R-:W0:Y:S01]  /*1aa0*/  LDCU.64 UR24, c[0x0][0x390] ;  /* 0x00007200ff1877ac */ /* 0x000e220008000a00 */
[----:B------:R-:W0:Y:S01]  /*1ab0*/  LDCU.64 UR26, c[0x0][0x390] ;  /* 0x00007200ff1a77ac */ /* 0x000e220008000a00 */
[----:B------:R-:W0:Y:S01]  /*1ac0*/  LDCU.64 UR30, c[0x0][0x390] ;  /* 0x00007200ff1e77ac */ /* 0x000e220008000a00 */
[----:B------:R-:W0:Y:S01]  /*1ad0*/  LDCU.64 UR32, c[0x0][0x390] ;  /* 0x00007200ff2077ac */ /* 0x000e220008000a00 */
[----:B------:R-:W-:Y:S01]  /*1ae0*/  STS.128 [R133+UR7], R4 ;  /* 0x0000000485007988 */ /* 0x000fe20008000c07 */
[----:B------:R-:W0:Y:S03]  /*1af0*/  LDCU.64 UR16, c[0x0][0x390] ;  /* 0x00007200ff1077ac */ /* 0x000e260008000a00 */
        /* <DEDUP_REMOVED lines=10> */
[----:B------:R-:W-:Y:S04]  /*1ba0*/  STS.128 [R188+UR7], R28 ;  /* 0x0000001cbc007988 */ /* 0x000fe80008000c07 */
[----:B------:R-:W-:Y:S01]  /*1bb0*/  STS.128 [R189+UR7], R32 ;  /* 0x00000020bd007988 */ /* 0x000fe20008000c07 */
[----:B------:R-:W-:Y:S06]  /*1bc0*/  BAR.SYNC.DEFER_BLOCKING 0x0 ;  /* 0x0000000000007b1d */ /* 0x000fec0000010000 */
[----:B------:R-:W0:Y:S04]  /*1bd0*/  LDSM.16.M88.4 R4, [R144+UR7] ;  /* 0x000000079004783b */ /* 0x000e280008000200 */
[----:B------:R-:W-:Y:S04]  /*1be0*/  LDSM.16.M88.4 R168, [R144+UR7+0x200] ;  /* 0x0002000790a8783b */ /* 0x000fe80008000200 */
[----:B------:R-:W-:Y:S04]  /*1bf0*/  LDSM.16.M88.4 R164, [R144+UR7+0x400] ;  /* 0x0004000790a4783b */ /* 0x000fe80008000200 */
[----:B------:R-:W-:Y:S04]  /*1c00*/  LDSM.16.M88.4 R160, [R144+UR7+0x600] ;  /* 0x0006000790a0783b */ /* 0x000fe80008000200 */
[----:B------:R-:W-:Y:S04]  /*1c10*/  LDSM.16.M88.4 R20, [R144+UR7+0x800] ;  /* 0x000800079014783b */ /* 0x000fe80008000200 */
[----:B------:R-:W-:Y:S04]  /*1c20*/  LDSM.16.M88.4 R16, [R144+UR7+0xa00] ;  /* 0x000a00079010783b */ /* 0x000fe80008000200 */
[----:B------:R-:W-:Y:S04]  /*1c30*/  LDSM.16.M88.4 R12, [R144+UR7+0xc00] ;  /* 0x000c0007900c783b */ /* 0x000fe80008000200 */
[----:B------:R-:W-:Y:S01]  /*1c40*/  LDSM.16.M88.4 R8, [R144+UR7+0xe00] ;  /* 0x000e00079008783b */ /* 0x000fe20008000200 */
[----:B------:R-:W-:Y:S06]  /*1c50*/  BAR.SYNC.DEFER_BLOCKING 0x0 ;  /* 0x0000000000007b1d */ /* 0x000fec0000010000 */
[----:B------:R-:W-:Y:S04]  /*1c60*/  STS.128 [R133+UR7], R36 ;  /* 0x0000002485007988 */ /* 0x000fe80008000c07 */
[----:B------:R-:W-:Y:S04]  /*1c70*/  STS.128 [R158+UR7], R40 ;  /* 0x000000289e007988 */ /* 0x000fe80008000c07 */
[----:B------:R-:W-:Y:S04]  /*1c80*/  STS.128 [R157+UR7], R44 ;  /* 0x0000002c9d007988 */ /* 0x000fe80008000c07 */
[----:B------:R-:W-:Y:S04]  /*1c90*/  STS.128 [R156+UR7], R48 ;  /* 0x000000309c007988 */ /* 0x000fe80008000c07 */
[----:B------:R-:W-:Y:S04]  /*1ca0*/  STS.128 [R187+UR7], R52 ;  /* 0x00000034bb007988 */ /* 0x000fe80008000c07 */
[----:B------:R-:W-:Y:S04]  /*1cb0*/  STS.128 [R190+UR7], R56 ;  /* 0x00000038be007988 */ /* 0x000fe80008000c07 */
        /* <DEDUP_REMOVED lines=15> */
[----:B------:R1:W-:Y:S04]  /*1db0*/  STS.128 [R156+UR7], R80 ;  /* 0x000000509c007988 */ /* 0x0003e80008000c07 */
[----:B------:R-:W-:Y:S04]  /*1dc0*/  STS.128 [R187+UR7], R84 ;  /* 0x00000054bb007988 */ /* 0x000fe80008000c07 */
[----:B------:R-:W-:Y:S04]  /*1dd0*/  STS.128 [R190+UR7], R88 ;  /* 0x00000058be007988 */ /* 0x000fe80008000c07 */
[----:B------:R2:W-:Y:S04]  /*1de0*/  STS.128 [R188+UR7], R92 ;  /* 0x0000005cbc007988 */ /* 0x0005e80008000c07 */
[----:B------:R3:W-:Y:S01]  /*1df0*/  STS.128 [R189+UR7], R96 ;  /* 0x00000060bd007988 */ /* 0x0007e20008000c07 */
[----:B-1----:R-:W-:Y:S01]  /*1e00*/  IMAD.WIDE.U32 R80, R186, 0x200, R192 ;  /* 0x00000200ba507825 */ /* 0x002fe200078e00c0 */
[----:B------:R-:W-:Y:S03]  /*1e10*/  BAR.SYNC.DEFER_BLOCKING 0x0 ;  /* 0x0000000000007b1d */ /* 0x000fe60000010000 */
[----:B----4-:R-:W-:-:S04]  /*1e20*/  IMAD.WIDE.U32 R82, R185, 0x200, R194 ;  /* 0x00000200b9527825 */ /* 0x010fc800078e00c2 */
[----:B0-----:R-:W-:Y:S01]  /*1e30*/  IMAD.WIDE.U32 R184, R184, 0x200, R196 ;  /* 0x00000200b8b87825 */ /* 0x001fe200078e00c4 */
[----:B--2---:R-:W-:-:S03]  /*1e40*/  IADD3 R92, P0, PT, R80, R153, RZ ;  /* 0x00000099505c7210 */ /* 0x004fc60007f1e0ff */
[----:B------:R-:W-:Y:S01]  /*1e50*/  IMAD.SHL.U32 R80, R183, 0x80, RZ ;  /* 0x00000080b7507824 */ /* 0x000fe200078e00ff */
[-C--:B------:R-:W-:Y:S01]  /*1e60*/  IADD3 R94, P2, PT, R82, R153.reuse, RZ ;  /* 0x00000099525e7210 */ /* 0x080fe20007f5e0ff */
[----:B------:R-:W-:Y:S01]  /*1e70*/  IMAD.SHL.U32 R82, R180, 0x80, RZ ;  /* 0x00000080b4527824 */ /* 0x000fe200078e00ff */
[----:B---3--:R-:W-:Y:S01]  /*1e80*/  IADD3 R96, P3, PT, R184, R153, RZ ;  /* 0x00000099b8607210 */ /* 0x008fe20007f7e0ff */
[----:B------:R-:W-:Y:S02]  /*1e90*/  IMAD.X R93, RZ, RZ, R81, P0 ;  /* 0x000000ffff5d7224 */ /* 0x000fe400000e0651 */
[----:B------:R-:W-:Y:S02]  /*1ea0*/  IMAD.X R95, RZ, RZ, R83, P2 ;  /* 0x000000ffff5f7224 */ /* 0x000fe400010e0653 */
[C---:B------:R-:W-:Y:S02]  /*1eb0*/  IMAD.SHL.U32 R81, R181.reuse, 0x80, RZ ;  /* 0x00000080b5517824 */ /* 0x040fe400078e00ff */
[----:B------:R-:W-:Y:S01]  /*1ec0*/  IMAD.X R97, RZ, RZ, R185, P3 ;  /* 0x000000ffff617224 */ /* 0x000fe200018e06b9 */
        /* <DEDUP_REMOVED lines=13> */
[----:B------:R5:W-:Y:S04]  /*1fa0*/  STS.128 [R187+UR7], R116 ;  /* 0x00000074bb007988 */ /* 0x000be80008000c07 */
[----:B------:R1:W-:Y:S04]  /*1fb0*/  STS.128 [R190+UR7], R120 ;  /* 0x00000078be007988 */ /* 0x0003e80008000c07 */
[----:B------:R2:W-:Y:S04]  /*1fc0*/  STS.128 [R188+UR7], R124 ;  /* 0x0000007cbc007988 */ /* 0x0005e80008000c07 */
[----:B------:R3:W-:Y:S01]  /*1fd0*/  STS.128 [R189+UR7], R128 ;  /* 0x00000080bd007988 */ /* 0x0007e20008000c07 */
[----:B------:R-:W-:Y:S01]  /*1fe0*/  BAR.SYNC.DEFER_BLOCKING 0x0 ;  /* 0x0000000000007b1d */ /* 0x000fe20000010000 */
[----:B-----5:R-:W-:-:S02]  /*1ff0*/  LEA R118, P2, R181, UR10, 0x9 ;  /* 0x0000000ab5767c11 */ /* 0x020fc4000f8448ff */
[----:B-1----:R-:W-:Y:S02]  /*2000*/  LEA R120, P3, R180, UR16, 0x9 ;  /* 0x00000010b4787c11 */ /* 0x002fe4000f8648ff */
[----:B------:R-:W-:Y:S01]  /*2010*/  LEA.HI.X R111, R81, UR11, RZ, 0x2, P2 ;  /* 0x0000000b516f7c11 */ /* 0x000fe200090f14ff */
[----:B------:R-:W-:Y:S01]  /*2020*/  IMAD.SHL.U32 R81, R151, 0x80, RZ ;  /* 0x0000008097517824 */ /* 0x000fe200078e00ff */
[----:B--2---:R-:W-:Y:S01]  /*2030*/  LEA R126, P0, R183, UR4, 0x9 ;  /* 0x00000004b77e7c11 */ /* 0x004fe2000f8048ff */
[----:B------:R-:W1:Y:S01]  /*2040*/  LDCU.64 UR10, c[0x0][0x390] ;  /* 0x00007200ff0a77ac */ /* 0x000e620008000a00 */
[----:B------:R-:W-:Y:S01]  /*2050*/  LEA R106, P2, R151, UR20, 0x9 ;  /* 0x00000014976a7c11 */ /* 0x000fe2000f8448ff */
[----:B------:R-:W-:Y:S01]  /*2060*/  IMAD.SHL.U32 R124, R136, 0x4, RZ ;  /* 0x00000004887c7824 */ /* 0x000fe200078e00ff */
[----:B------:R-:W-:Y:S01]  /*2070*/  LEA.HI.X R117, R80, UR5, RZ, 0x2, P0 ;  /* 0x0000000550757c11 */ /* 0x000fe200080f14ff */
[C---:B------:R-:W-:Y:S01]  /*2080*/  IMAD.SHL.U32 R80, R182.reuse, 0x80, RZ ;  /* 0x00000080b6507824 */ /* 0x040fe200078e00ff */
[----:B------:R-:W-:Y:S01]  /*2090*/  LEA R116, P0, R182, UR8, 0x9 ;  /* 0x00000008b6747c11 */ /* 0x000fe2000f8048ff */
[----:B------:R-:W3:Y:S01]  /*20a0*/  LDCU.64 UR4, c[0x0][0x390] ;  /* 0x00007200ff0477ac */ /* 0x000ee20008000a00 */
[----:B------:R-:W-:Y:S01]  /*20b0*/  LEA.HI.X R87, R81, UR21, RZ, 0x2, P2 ;  /* 0x0000001551577c11 */ /* 0x000fe200090f14ff */
[----:B------:R-:W-:Y:S01]  /*20c0*/  IMAD.SHL.U32 R81, R141, 0x80, RZ ;  /* 0x000000808d517824 */ /* 0x000fe200078e00ff */
[----:B------:R-:W-:Y:S01]  /*20d0*/  LEA.HI.X R113, R80, UR9, RZ, 0x2, P0 ;  /* 0x0000000950717c11 */ /* 0x000fe200080f14ff */
[C---:B------:R-:W-:Y:S01]  /*20e0*/  IMAD.SHL.U32 R80, R159.reuse, 0x80, RZ ;  /* 0x000000809f507824 */ /* 0x040fe200078e00ff */
[----:B------:R-:W-:Y:S01]  /*20f0*/  LEA R122, P0, R159, UR18, 0x9 ;  /* 0x000000129f7a7c11 */ /* 0x000fe2000f8048ff */
[----:B------:R-:W2:Y:S01]  /*2100*/  LDCU.64 UR8, c[0x0][0x390] ;  /* 0x00007200ff0877ac */ /* 0x000ea20008000a00 */
[----:B------:R-:W-:-:S02]  /*2110*/  LEA R112, P2, R141, UR26, 0x9 ;  /* 0x0000001a8d707c11 */ /* 0x000fc4000f8448ff */
[----:B------:R-:W-:Y:S01]  /*2120*/  LEA.HI.X R107, R80, UR19, RZ, 0x2, P0 ;  /* 0x00000013506b7c11 */ /* 0x000fe200080f14ff */
[C---:B------:R-:W-:Y:S01]  /*2130*/  IMAD.SHL.U32 R80, R155.reuse, 0x80, RZ ;  /* 0x000000809b507824 */ /* 0x040fe200078e00ff */
[----:B------:R-:W-:Y:S01]  /*2140*/  LEA R110, P0, R155, UR24, 0x9 ;  /* 0x000000189b6e7c11 */ /* 0x000fe2000f8048ff */
[----:B------:R-:W4:Y:S01]  /*2150*/  LDCU.64 UR18, c[0x0][0x390] ;  /* 0x00007200ff1277ac */ /* 0x000f220008000a00 */
[----:B------:R-:W-:Y:S01]  /*2160*/  LEA.HI.X R84, R81, UR27, RZ, 0x2, P2 ;  /* 0x0000001b51547c11 */ /* 0x000fe200090f14ff */
[----:B------:R-:W-:Y:S01]  /*2170*/  IMAD.SHL.U32 R81, R135, 0x80, RZ ;  /* 0x0000008087517824 */ /* 0x000fe200078e00ff */
[----:B------:R-:W-:Y:S01]  /*2180*/  LEA.HI.X R85, R80, UR25, RZ, 0x2, P0 ;  /* 0x0000001950557c11 */ /* 0x000fe200080f14ff */
[C---:B------:R-:W-:Y:S01]  /*2190*/  IMAD.SHL.U32 R80, R0.reuse, 0x80, RZ ;  /* 0x0000008000507824 */ /* 0x040fe200078e00ff */
[----:B------:R-:W-:Y:S01]  /*21a0*/  LEA R100, P0, R0, UR30, 0x9 ;  /* 0x0000001e00647c11 */ /* 0x000fe2000f8048ff */
[C---:B------:R-:W-:Y:S01]  /*21b0*/  IMAD.SHL.U32 R0, R147.reuse, 0x80, RZ ;  /* 0x0000008093007824 */ /* 0x040fe200078e00ff */
[----:B------:R-:W-:Y:S01]  /*21c0*/  LEA R102, P2, R147, UR32, 0x9 ;  /* 0x0000002093667c11 */ /* 0x000fe2000f8448ff */
[----:B------:R-:W5:Y:S01]  /*21d0*/  LDCU.64 UR24, c[0x0][0x390] ;  /* 0x00007200ff1877ac */ /* 0x000f620008000a00 */
[----:B------:R-:W-:Y:S01]  /*21e0*/  LEA.HI.X R101, R80, UR31, RZ, 0x2, P0 ;  /* 0x0000001f50657c11 */ /* 0x000fe200080f14ff */
[----:B------:R-:W-:Y:S01]  /*21f0*/  IMAD.SHL.U32 R80, R145, 0x80, RZ ;  /* 0x0000008091507824 */ /* 0x000fe200078e00ff */
[----:B------:R-:W-:Y:S01]  /*2200*/  LEA.HI.X R103, R0, UR33, RZ, 0x2, P2 ;  /* 0x0000002100677c11 */ /* 0x000fe200090f14ff */
[C---:B------:R-:W-:Y:S01]  /*2210*/  IMAD.SHL.U32 R0, R3.reuse, 0x80, RZ ;  /* 0x0000008003007824 */ /* 0x040fe200078e00ff */
[----:B------:R-:W-:Y:S01]  /*2220*/  LEA R104, P0, R3, UR36, 0x9 ;  /* 0x0000002403687c11 */ /* 0x000fe2000f8048ff */
[----:B------:R-:W-:Y:S01]  /*2230*/  IMAD.SHL.U32 R3, R146, 0x80, RZ ;  /* 0x0000008092037824 */ /* 0x000fe200078e00ff */
[----:B------:R-:W-:Y:S01]  /*2240*/  LEA.HI.X R109, R82, UR17, RZ, 0x2, P3 ;  /* 0x00000011526d7c11 */ /* 0x000fe200098f14ff */
[----:B------:R-:W-:Y:S01]  /*2250*/  IMAD.SHL.U32 R82, R150, 0x80, RZ ;  /* 0x0000008096527824 */ /* 0x000fe200078e00ff */
[----:B---3--:R-:W-:Y:S01]  /*2260*/  LEA R128, P2, R146, UR4, 0x9 ;  /* 0x0000000492807c11 */ /* 0x008fe2000f8448ff */
[----:B------:R-:W3:Y:S01]  /*2270*/  LDCU.64 UR16, c[0x0][0x390] ;  /* 0x00007200ff1077ac */ /* 0x000ee20008000a00 */
[----:B------:R-:W-:-:S02]  /*2280*/  LEA R108, P3, R150, UR22, 0x9 ;  /* 0x00000016966c7c11 */ /* 0x000fc4000f8648ff */
[----:B------:R-:W-:Y:S01]  /*2290*/  LEA.HI.X R129, R3, UR5, RZ, 0x2, P2 ;  /* 0x0000000503817c11 */ /* 0x000fe200090f14ff */
[C---:B------:R-:W-:Y:S01]  /*22a0*/  IMAD.SHL.U32 R3, R143.reuse, 0x80, RZ ;  /* 0x000000808f037824 */ /* 0x040fe200078e00ff */
[----:B------:R-:W-:Y:S01]  /*22b0*/  LEA.HI.X R86, R82, UR23, RZ, 0x2, P3 ;  /* 0x0000001752567c11 */ /* 0x000fe200098f14ff */
[C---:B------:R-:W-:Y:S01]  /*22c0*/  IMAD.SHL.U32 R82, R148.reuse, 0x80, RZ ;  /* 0x0000008094527824 */ /* 0x040fe200078e00ff */
[----:B-1----:R-:W-:Y:S01]  /*22d0*/  LEA R158, P2, R143, UR10, 0x9 ;  /* 0x0000000a8f9e7c11 */ /* 0x002fe2000f8448ff */
[----:B------:R-:W1:Y:S01]  /*22e0*/  LDCU.64 UR22, c[0x0][0x390] ;  /* 0x00007200ff1677ac */ /* 0x000e620008000a00 */
[----:B------:R-:W-:Y:S02]  /*22f0*/  LEA R98, P3, R148, UR28, 0x9 ;  /* 0x0000001c94627c11 */ /* 0x000fe4000f8648ff */
[----:B------:R-:W-:Y:S01]  /*2300*/  LEA.HI.X R83, R3, UR11, RZ, 0x2, P2 ;  /* 0x0000000b03537c11 */ /* 0x000fe200090f14ff */
[----:B------:R-:W0:Y:S01]  /*2310*/  LDCU.64 UR10, c[0x0][0x390] ;  /* 0x00007200ff0a77ac */ /* 0x000e220008000a00 */
[----:B------:R-:W-:Y:S01]  /*2320*/  LEA.HI.X R99, R82, UR29, RZ, 0x2, P3 ;  /* 0x0000001d52637c11 */ /* 0x000fe200098f14ff */
[----:B------:R-:W-:Y:S01]  /*2330*/  IMAD.SHL.U32 R3, R139, 0x80, RZ ;  /* 0x000000808b037824 */ /* 0x000fe200078e00ff */
[----:B------:R-:W-:Y:S01]  /*2340*/  LEA R114, P3, R135, UR34, 0x9 ;  /* 0x0000002287727c11 */ /* 0x000fe2000f8648ff */
[----:B------:R-:W0:Y:S01]  /*2350*/  LDCU.64 UR4, c[0x0][0x390] ;  /* 0x00007200ff0477ac */ /* 0x000e220008000a00 */
[----:B------:R-:W-:Y:S01]  /*2360*/  LEA.HI.X R105, R0, UR37, RZ, 0x2, P0 ;  /* 0x0000002500697c11 */ /* 0x000fe200080f14ff */
[----:B------:R-:W-:Y:S01]  /*2370*/  IMAD.SHL.U32 R0, R154, 0x80, RZ ;  /* 0x000000809a007824 */ /* 0x000fe200078e00ff */
[----:B------:R-:W-:Y:S01]  /*2380*/  LEA.HI.X R115, R81, UR35, RZ, 0x2, P3 ;  /* 0x0000002351737c11 */ /* 0x000fe200098f14ff */
[----:B------:R-:W5:Y:S01]  /*2390*/  LDCU.64 UR20, c[0x0][0x390] ;  /* 0x00007200ff1477ac */ /* 0x000f620008000a00 */
[----:B------:R-:W-:-:S02]  /*23a0*/  LEA R130, P3, R145, UR38, 0x9 ;  /* 0x0000002691827c11 */ /* 0x000fc4000f8648ff */
[----:B--2---:R-:W-:Y:S01]  /*23b0*/  LEA R180, P0, R154, UR8, 0x9 ;  /* 0x000000089ab47c11 */ /* 0x004fe2000f8048ff */
[----:B------:R-:W2:Y:S01]  /*23c0*/  LDCU.64 UR26, c[0x0][0x390] ;  /* 0x00007200ff1a77ac */ /* 0x000ea20008000a00 */
[----:B------:R-:W-:Y:S01]  /*23d0*/  LEA.HI.X R131, R80, UR39, RZ, 0x2, P3 ;  /* 0x0000002750837c11 */ /* 0x000fe200098f14ff */
[C---:B------:R-:W-:Y:S01]  /*23e0*/  IMAD.SHL.U32 R80, R142.reuse, 0x80, RZ ;  /* 0x000000808e507824 */ /* 0x040fe200078e00ff */
[----:B---3--:R-:W-:Y:S01]  /*23f0*/  LEA R82, P3, R142, UR16, 0x9 ;  /* 0x000000108e527c11 */ /* 0x008fe2000f8648ff */
[----:B------:R-:W3:Y:S01]  /*2400*/  LDCU.64 UR28, c[0x0][0x390] ;  /* 0x00007200ff1c77ac */ /* 0x000ee20008000a00 */
[----:B------:R-:W-:Y:S01]  /*2410*/  LEA.HI.X R133, R0, UR9, RZ, 0x2, P0 ;  /* 0x0000000900857c11 */ /* 0x000fe200080f14ff */
[----:B------:R-:W-:Y:S01]  /*2420*/  IMAD.SHL.U32 R0, R152, 0x80, RZ ;  /* 0x0000008098007824 */ /* 0x000fe200078e00ff */
[----:B------:R-:W-:Y:S01]  /*2430*/  LEA.HI.X R81, R80, UR17, RZ, 0x2, P3 ;  /* 0x0000001150517c11 */ /* 0x000fe200098f14ff */
[----:B------:R-:W-:Y:S01]  /*2440*/  IMAD.SHL.U32 R80, R138, 0x80, RZ ;  /* 0x000000808a507824 */ /* 0x000fe200078e00ff */
[----:B----4-:R-:W-:Y:S01]  /*2450*/  LEA R142, P0, R152, UR18, 0x9 ;  /* 0x00000012988e7c11 */ /* 0x010fe2000f8048ff */
[----:B------:R-:W4:Y:S01]  /*2460*/  LDCU.64 UR8, c[0x0][0x390] ;  /* 0x00007200ff0877ac */ /* 0x000f220008000a00 */
[----:B-1----:R-:W-:-:S02]  /*2470*/  LEA R148, P3, R138, UR22, 0x9 ;  /* 0x000000168a947c11 */ /* 0x002fc4000f8648ff */
[----:B0-----:R-:W-:Y:S02]  /*2480*/  IADD3 R124, P4, P5, R153, UR10, R124 ;  /* 0x0000000a997c7c10 */ /* 0x001fe4000fd9e07c */
[----:B------:R-:W-:Y:S01]  /*2490*/  LEA.HI.X R91, R0, UR19, RZ, 0x2, P0 ;  /* 0x00000013005b7c11 */ /* 0x000fe200080f14ff */
[C---:B------:R-:W-:Y:S01]  /*24a0*/  IMAD.SHL.U32 R0, R149.reuse, 0x80, RZ ;  /* 0x0000008095007824 */ /* 0x040fe200078e00ff */
[----:B------:R-:W-:Y:S01]  /*24b0*/  LEA.HI.X R89, R80, UR23, RZ, 0x2, P3 ;  /* 0x0000001750597c11 */ /* 0x000fe200098f14ff */
[C---:B------:R-:W-:Y:S01]  /*24c0*/  IMAD.SHL.U32 R80, R132.reuse, 0x80, RZ ;  /* 0x0000008084507824 */ /* 0x040fe200078e00ff */
[----:B------:R-:W-:Y:S02]  /*24d0*/  IADD3.X R125, PT, PT, RZ, UR11, RZ, P4, P5 ;  /* 0x0000000bff7d7c10 */ /* 0x000fe4000a7ea4ff */
[----:B-----5:R-:W-:Y:S02]  /*24e0*/  LEA R150, P0, R149, UR24, 0x9 ;  /* 0x0000001895967c11 */ /* 0x020fe4000f8048ff */
[----:B------:R-:W-:Y:S01]  /*24f0*/  IADD3 R126, P4, PT, R153, R126, RZ ;  /* 0x0000007e997e7210 */ /* 0x000fe20007f9e0ff */
[----:B------:R-:W-:Y:S01]  /*2500*/  STG.E desc[UR14][R124.64], R4 ;  /* 0x000000047c007986 */ /* 0x000fe2000c10190e */
[----:B------:R-:W-:-:S02]  /*2510*/  LEA R156, P3, R132, UR4, 0x9 ;  /* 0x00000004849c7c11 */ /* 0x000fc4000f8648ff */
[----:B------:R-:W-:Y:S01]  /*2520*/  LEA.HI.X R88, R0, UR25, RZ, 0x2, P0 ;  /* 0x0000001900587c11 */ /* 0x000fe200080f14ff */
[----:B------:R-:W-:Y:S01]  /*2530*/  IMAD.X R127, RZ, RZ, R117, P4 ;  /* 0x000000ffff7f7224 */ /* 0x000fe200020e0675 */
[----:B------:R-:W-:Y:S01]  /*2540*/  LEA.HI.X R0, R80, UR5, RZ, 0x2, P3 ;  /* 0x0000000550007c11 */ /* 0x000fe200098f14ff */
[----:B------:R-:W-:Y:S01]  /*2550*/  STG.E desc[UR14][R124.64+0x80], R36 ;  /* 0x000080247c007986 */ /* 0x000fe2000c10190e */
[C---:B------:R-:W-:Y:S01]  /*2560*/  IADD3 R116, P5, PT, R153.reuse, R116, RZ ;  /* 0x0000007499747210 */ /* 0x040fe20007fbe0ff */
[----:B------:R-:W0:Y:S01]  /*2570*/  LDCU.64 UR4, c[0x0][0x390] ;  /* 0x00007200ff0477ac */ /* 0x000e220008000a00 */
[C---:B------:R-:W-:Y:S01]  /*2580*/  IADD3 R118, P3, PT, R153.reuse, R118, RZ ;  /* 0x0000007699767210 */ /* 0x040fe20007f7e0ff */
[----:B------:R-:W-:Y:S01]  /*2590*/  STG.E desc[UR14][R124.64+0x100], R48 ;  /* 0x000100307c007986 */ /* 0x000fe2000c10190e */
[C---:B------:R-:W-:Y:S01]  /*25a0*/  IADD3 R120, P6, PT, R153.reuse, R120, RZ ;  /* 0x0000007899787210 */ /* 0x040fe20007fde0ff */
[----:B------:R-:W-:Y:S01]  /*25b0*/  IMAD.X R117, RZ, RZ, R113, P5 ;  /* 0x000000ffff757224 */ /* 0x000fe200028e0671 */
        /* <DEDUP_REMOVED lines=15> */
[----:B------:R-:W1:Y:S01]  /*26b0*/  LDSM.16.M88.4 R84, [R144+UR7] ;  /* 0x000000079054783b */ /* 0x000e620008000200 */
[----:B------:R-:W-:Y:S01]  /*26c0*/  IMAD.X R99, RZ, RZ, R99, P5 ;  /* 0x000000ffff637224 */ /* 0x000fe200028e0663 */
[----:B------:R-:W-:Y:S01]  /*26d0*/  IADD3 R104, P5, PT, R153, R104, RZ ;  /* 0x0000006899687210 */ /* 0x000fe20007fbe0ff */
[----:B------:R-:W-:Y:S01]  /*26e0*/  IMAD.X R101, RZ, RZ, R101, P3 ;  /* 0x000000ffff657224 */ /* 0x000fe200018e0665 */
[----:B------:R-:W-:Y:S01]  /*26f0*/  LEA R146, P2, R139, UR20, 0x9 ;  /* 0x000000148b927c11 */ /* 0x000fe2000f8448ff */
[----:B------:R-:W-:Y:S01]  /*2700*/  IMAD.X R115, RZ, RZ, R115, P4 ;  /* 0x000000ffff737224 */ /* 0x000fe200020e0673 */
[C---:B------:R-:W-:Y:S01]  /*2710*/  IADD3 R128, P3, PT, R153.reuse, R128, RZ ;  /* 0x0000008099807210 */ /* 0x040fe20007f7e0ff */
[----:B------:R-:W-:Y:S01]  /*2720*/  IMAD.X R105, RZ, RZ, R105, P5 ;  /* 0x000000ffff697224 */ /* 0x000fe200028e0669 */
[----:B------:R-:W-:-:S02]  /*2730*/  IADD3 R130, P4, PT, R153, R130, RZ ;  /* 0x0000008299827210 */ /* 0x000fc40007f9e0ff */
[----:B------:R-:W-:Y:S01]  /*2740*/  IADD3 R132, P5, PT, R153, R180, RZ ;  /* 0x000000b499847210 */ /* 0x000fe20007fbe0ff */
[----:B------:R-:W-:Y:S01]  /*2750*/  IMAD.X R129, RZ, RZ, R129, P3 ;  /* 0x000000ffff817224 */ /* 0x000fe200018e0681 */
[----:B------:R-:W-:Y:S01]  /*2760*/  LEA.HI.X R90, R3, UR21, RZ, 0x2, P2 ;  /* 0x00000015035a7c11 */ /* 0x000fe200090f14ff */
[C---:B------:R-:W-:Y:S01]  /*2770*/  IMAD.SHL.U32 R3, R140.reuse, 0x80, RZ ;  /* 0x000000808c037824 */ /* 0x040fe200078e00ff */
[----:B--2---:R-:W-:Y:S01]  /*2780*/  LEA R154, P2, R140, UR26, 0x9 ;  /* 0x0000001a8c9a7c11 */ /* 0x004fe2000f8448ff */
[----:B------:R-:W-:Y:S01]  /*2790*/  IMAD.X R131, RZ, RZ, R131, P4 ;  /* 0x000000ffff837224 */ /* 0x000fe200020e0683 */
[C---:B------:R-:W-:Y:S01]  /*27a0*/  IADD3 R138, P3, PT, R153.reuse, R158, RZ ;  /* 0x0000009e998a7210 */ /* 0x040fe20007f7e0ff */
[----:B------:R-:W-:Y:S01]  /*27b0*/  IMAD.X R133, RZ, RZ, R133, P5 ;  /* 0x000000ffff857224 */ /* 0x000fe200028e0685 */
[C---:B------:R-:W-:Y:S01]  /*27c0*/  IADD3 R140, P4, PT, R153.reuse, R82, RZ ;  /* 0x00000052998c7210 */ /* 0x040fe20007f9e0ff */
[----:B------:R-:W-:Y:S01]  /*27d0*/  LDSM.16.M88.4 R180, [R144+UR7+0x600] ;  /* 0x0006000790b4783b */ /* 0x000fe20008000200 */
[C---:B------:R-:W-:Y:S01]  /*27e0*/  IADD3 R142, P5, PT, R153.reuse, R142, RZ ;  /* 0x0000008e998e7210 */ /* 0x040fe20007fbe0ff */
[----:B------:R-:W-:Y:S01]  /*27f0*/  IMAD.X R139, RZ, RZ, R83, P3 ;  /* 0x000000ffff8b7224 */ /* 0x000fe200018e0653 */
[C---:B------:R-:W-:Y:S01]  /*2800*/  IADD3 R146, P3, PT, R153.reuse, R146, RZ ;  /* 0x0000009299927210 */ /* 0x040fe20007f7e0ff */
[----:B------:R-:W-:Y:S01]  /*2810*/  IMAD.X R141, RZ, RZ, R81, P4 ;  /* 0x000000ffff8d7224 */ /* 0x000fe200020e0651 */
[C---:B------:R-:W-:Y:S01]  /*2820*/  IADD3 R148, P4, PT, R153.reuse, R148, RZ ;  /* 0x0000009499947210 */ /* 0x040fe20007f9e0ff */
[----:B------:R-:W-:Y:S01]  /*2830*/  IMAD.X R143, RZ, RZ, R91, P5 ;  /* 0x000000ffff8f7224 */ /* 0x000fe200028e065b */
[C---:B------:R-:W-:Y:S01]  /*2840*/  IADD3 R150, P5, PT, R153.reuse, R150, RZ ;  /* 0x0000009699967210 */ /* 0x040fe20007fbe0ff */
[----:B------:R-:W2:Y:S01]  /*2850*/  LDSM.16.M88.4 R80, [R144+UR7+0x200] ;  /* 0x000200079050783b */ /* 0x000ea20008000200 */
[----:B------:R-:W-:Y:S01]  /*2860*/  IMAD.X R147, RZ, RZ, R90, P3 ;  /* 0x000000ffff937224 */ /* 0x000fe200018e065a */
[----:B------:R-:W-:Y:S01]  /*2870*/  IADD3 R102, P6, PT, R153, R102, RZ ;  /* 0x0000006699667210 */ /* 0x000fe20007fde0ff */
[----:B------:R-:W-:Y:S01]  /*2880*/  IMAD.X R149, RZ, RZ, R89, P4 ;  /* 0x000000ffff957224 */ /* 0x000fe200020e0659 */
[----:B------:R-:W-:Y:S01]  /*2890*/  LEA.HI.X R3, R3, UR27, RZ, 0x2, P2 ;  /* 0x0000001b03037c11 */ /* 0x000fe200090f14ff */
[----:B------:R-:W-:Y:S01]  /*28a0*/  IMAD.X R151, RZ, RZ, R88, P5 ;  /* 0x000000ffff977224 */ /* 0x000fe200028e0658 */
[C---:B---3--:R-:W-:Y:S01]  /*28b0*/  LEA R136, P0, R137.reuse, UR28, 0x9 ;  /* 0x0000001c89887c11 */ /* 0x048fe2000f8048ff */
[----:B------:R-:W3:Y:S01]  /*28c0*/  LDSM.16.M88.4 R88, [R144+UR7+0x400] ;  /* 0x000400079058783b */ /* 0x000ee20008000200 */
[----:B------:R-:W-:Y:S01]  /*28d0*/  IMAD.X R103, RZ, RZ, R103, P6 ;  /* 0x000000ffff677224 */ /* 0x000fe200030e0667 */
[C---:B----4-:R-:W-:Y:S01]  /*28e0*/  LEA R152, P2, R134.reuse, UR8, 0x9 ;  /* 0x0000000886987c11 */ /* 0x050fe2000f8448ff */
[----:B------:R-:W-:Y:S01]  /*28f0*/  IMAD.SHL.U32 R137, R137, 0x80, RZ ;  /* 0x0000008089897824 */ /* 0x000fe200078e00ff */
[C---:B------:R-:W-:Y:S01]  /*2900*/  IADD3 R154, P3, PT, R153.reuse, R154, RZ ;  /* 0x0000009a999a7210 */ /* 0x040fe20007f7e0ff */
[----:B------:R-:W-:Y:S01]  /*2910*/  IMAD.SHL.U32 R134, R134, 0x80, RZ ;  /* 0x0000008086867824 */ /* 0x000fe200078e00ff */
[----:B-1----:R-:W-:Y:S01]  /*2920*/  STG.E desc[UR14][R124.64+0x180], R84 ;  /* 0x000180547c007986 */ /* 0x002fe2000c10190e */
[C---:B0-----:R-:W-:Y:S01]  /*2930*/  LEA R158, P4, R2.reuse, UR4, 0x9 ;  /* 0x00000004029e7c11 */ /* 0x041fe2000f8848ff */
[----:B------:R-:W-:Y:S01]  /*2940*/  IMAD.SHL.U32 R2, R2, 0x80, RZ ;  /* 0x0000008002027824 */ /* 0x000fe200078e00ff */
[C---:B------:R-:W-:Y:S01]  /*2950*/  IADD3 R156, P5, PT, R153.reuse, R156, RZ ;  /* 0x0000009c999c7210 */ /* 0x040fe20007fbe0ff */
[----:B------:R-:W-:Y:S01]  /*2960*/  STG.E desc[UR14][R92.64], R5 ;  /* 0x000000055c007986 */ /* 0x000fe2000c10190e */
[----:B------:R-:W-:Y:S01]  /*2970*/  IMAD.X R155, RZ, RZ, R3, P3 ;  /* 0x000000ffff9b7224 */ /* 0x000fe200018e0603 */
[----:B------:R-:W-:-:S02]  /*2980*/  IADD3 R136, P6, PT, R153, R136, RZ ;  /* 0x0000008899887210 */ /* 0x000fc40007fde0ff */
[----:B------:R-:W-:Y:S01]  /*2990*/  STG.E desc[UR14][R92.64+0x80], R37 ;  /* 0x000080255c007986 */ /* 0x000fe2000c10190e */
[----:B------:R-:W-:Y:S01]  /*29a0*/  LEA.HI.X R137, R137, UR29, RZ, 0x2, P0 ;  /* 0x0000001d89897c11 */ /* 0x000fe200080f14ff */
[----:B------:R-:W-:Y:S01]  /*29b0*/  IMAD.X R157, RZ, RZ, R0, P5 ;  /* 0x000000ffff9d7224 */ /* 0x000fe200028e0600 */
[C---:B------:R-:W-:Y:S01]  /*29c0*/  IADD3 R152, P3, PT, R153.reuse, R152, RZ ;  /* 0x0000009899987210 */ /* 0x040fe20007f7e0ff */
[----:B------:R-:W-:Y:S01]  /*29d0*/  STG.E desc[UR14][R92.64+0x100], R49 ;  /* 0x000100315c007986 */ /* 0x000fe2000c10190e */
[----:B------:R-:W-:Y:S01]  /*29e0*/  LEA.HI.X R134, R134, UR9, RZ, 0x2, P2 ;  /* 0x0000000986867c11 */ /* 0x000fe200090f14ff */
[----:B------:R-:W-:Y:S01]  /*29f0*/  IMAD.X R137, RZ, RZ, R137, P6 ;  /* 0x000000ffff897224 */ /* 0x000fe200030e0689 */
[----:B------:R-:W-:Y:S01]  /*2a00*/  IADD3 R158, P5, PT, R153, R158, RZ ;  /* 0x0000009e999e7210 */ /* 0x000fe20007fbe0ff */
[----:B------:R-:W-:Y:S01]  /*2a10*/  STG.E desc[UR14][R92.64+0x180], R85 ;  /* 0x000180555c007986 */ /* 0x000fe2000c10190e */
[----:B------:R-:W-:Y:S01]  /*2a20*/  LEA.HI.X R2, R2, UR5, RZ, 0x2, P4 ;  /* 0x0000000502027c11 */ /* 0x000fe2000a0f14ff */
[----:B------:R-:W-:-:S02]  /*2a30*/  IMAD.X R153, RZ, RZ, R134, P3 ;  /* 0x000000ffff997224 */ /* 0x000fc400018e0686 */
[----:B------:R-:W-:Y:S02]  /*2a40*/  STG.E desc[UR14][R94.64], R6 ;  /* 0x000000065e007986 */ /* 0x000fe4000c10190e */
[----:B------:R-:W-:Y:S02]  /*2a50*/  IMAD.X R159, RZ, RZ, R2, P5 ;  /* 0x000000ffff9f7224 */ /* 0x000fe400028e0602 */
[----:B------:R-:W-:Y:S04]  /*2a60*/  STG.E desc[UR14][R94.64+0x80], R38 ;  /* 0x000080265e007986 */ /* 0x000fe8000c10190e */
[----:B------:R-:W-:Y:S04]  /*2a70*/  STG.E desc[UR14][R94.64+0x100], R50 ;  /* 0x000100325e007986 */ /* 0x000fe8000c10190e */
[----:B------:R-:W-:Y:S04]  /*2a80*/  STG.E desc[UR14][R94.64+0x180], R86 ;  /* 0x000180565e007986 */ /* 0x000fe8000c10190e */
[----:B------:R-:W-:Y:S04]  /*2a90*/  STG.E desc[UR14][R96.64], R7 ;  /* 0x0000000760007986 */ /* 0x000fe8000c10190e */
[----:B------:R-:W0:Y:S04]  /*2aa0*/  LDSM.16.M88.4 R4, [R144+UR7+0x800] ;  /* 0x000800079004783b */ /* 0x000e280008000200 */
[----:B------:R-:W-:Y:S04]  /*2ab0*/  STG.E desc[UR14][R96.64+0x80], R39 ;  /* 0x0000802760007986 */ /* 0x000fe8000c10190e */
[----:B------:R-:W-:Y:S04]  /*2ac0*/  STG.E desc[UR14][R96.64+0x100], R51 ;  /* 0x0001003360007986 */ /* 0x000fe8000c10190e */
[----:B------:R-:W-:Y:S04]  /*2ad0*/  STG.E desc[UR14][R96.64+0x180], R87 ;  /* 0x0001805760007986 */ /* 0x000fe8000c10190e */
[----:B------:R-:W-:Y:S04]  /*2ae0*/  STG.E desc[UR14][R126.64], R168 ;  /* 0x000000a87e007986 */ /* 0x000fe8000c10190e */
[----:B------:R-:W-:Y:S04]  /*2af0*/  STG.E desc[UR14][R126.64+0x80], R176 ;  /* 0x000080b07e007986 */ /* 0x000fe8000c10190e */
[----:B------:R-:W-:Y:S04]  /*2b00*/  STG.E desc[UR14][R126.64+0x100], R52 ;  /* 0x000100347e007986 */ /* 0x000fe8000c10190e */
[----:B--2---:R-:W-:Y:S04]  /*2b10*/  STG.E desc[UR14][R126.64+0x180], R80 ;  /* 0x000180507e007986 */ /* 0x004fe8000c10190e */
[----:B------:R-:W-:Y:S04]  /*2b20*/  STG.E desc[UR14][R116.64], R169 ;  /* 0x000000a974007986 */ /* 0x000fe8000c10190e */
        /* <DEDUP_REMOVED lines=14> */
[----:B---3--:R-:W-:Y:S04]  /*2c10*/  STG.E desc[UR14][R122.64+0x180], R88 ;  /* 0x000180587a007986 */ /* 0x008fe8000c10190e */
        /* <DEDUP_REMOVED lines=16> */
[----:B------:R-:W1:Y:S04]  /*2d20*/  LDSM.16.M88.4 R36, [R144+UR7+0xa00] ;  /* 0x000a00079024783b */ /* 0x000e680008000200 */
        /* <DEDUP_REMOVED lines=15> */
[----:B0-----:R-:W-:Y:S04]  /*2e20*/  STG.E desc[UR14][R114.64+0x180], R4 ;  /* 0x0001800472007986 */ /* 0x001fe8000c10190e */
[----:B------:R-:W0:Y:S04]  /*2e30*/  LDSM.16.M88.4 R48, [R144+UR7+0xc00] ;  /* 0x000c00079030783b */ /* 0x000e280008000200 */
        /* <DEDUP_REMOVED lines=9> */
[----:B------:R-:W2:Y:S04]  /*2ed0*/  LDSM.16.M88.4 R20, [R144+UR7+0xe00] ;  /* 0x000e00079014783b */ /* 0x000ea80008000200 */
[----:B------:R3:W-:Y:S04]  /*2ee0*/  STG.E desc[UR14][R130.64+0x80], R43 ;  /* 0x0000802b82007986 */ /* 0x0007e8000c10190e */
[----:B------:R3:W-:Y:S04]  /*2ef0*/  STG.E desc[UR14][R130.64+0x100], R67 ;  /* 0x0001004382007986 */ /* 0x0007e8000c10190e */
[----:B------:R3:W-:Y:S04]  /*2f00*/  STG.E desc[UR14][R130.64+0x180], R7 ;  /* 0x0001800782007986 */ /* 0x0007e8000c10190e */
[----:B------:R3:W-:Y:S04]  /*2f10*/  STG.E desc[UR14][R132.64], R16 ;  /* 0x0000001084007986 */ /* 0x0007e8000c10190e */
[----:B------:R3:W-:Y:S04]  /*2f20*/  STG.E desc[UR14][R132.64+0x80], R32 ;  /* 0x0000802084007986 */ /* 0x0007e8000c10190e */
[----:B------:R3:W-:Y:S04]  /*2f30*/  STG.E desc[UR14][R132.64+0x100], R68 ;  /* 0x0001004484007986 */ /* 0x0007e8000c10190e */
[----:B-1----:R3:W-:Y:S04]  /*2f40*/  STG.E desc[UR14][R132.64+0x180], R36 ;  /* 0x0001802484007986 */ /* 0x0027e8000c10190e */
[----:B------:R3:W-:Y:S04]  /*2f50*/  STG.E desc[UR14][R138.64], R17 ;  /* 0x000000118a007986 */ /* 0x0007e8000c10190e */
        /* <DEDUP_REMOVED lines=14> */
[----:B0-----:R3:W-:Y:S04]  /*3040*/  STG.E desc[UR14][R146.64+0x180], R48 ;  /* 0x0001803092007986 */ /* 0x0017e8000c10190e */
        /* <DEDUP_REMOVED lines=15> */
[----:B--2---:R3:W-:Y:S04]  /*3140*/  STG.E desc[UR14][R156.64+0x180], R20 ;  /* 0x000180149c007986 */ /* 0x0047e8000c10190e */
        /* <DEDUP_REMOVED lines=11> */
[----:B------:R3:W-:Y:S01]  /*3200*/  STG.E desc[UR14][R158.64+0x180], R23 ;  /* 0x000180179e007986 */ /* 0x0007e2000c10190e */
[----:B------:R-:W-:Y:S06]  /*3210*/  BAR.SYNC.DEFER_BLOCKING 0x0 ;  /* 0x0000000000007b1d */ /* 0x000fec0000010000 */
[----:B------:R-:W-:Y:S05]  /*3220*/  @P1 BRA `(.L_x_8) ;  /* 0x00000000009c1947 */ /* 0x000fea0003800000 */
[----:B------:R-:W-:Y:S01]  /*3230*/  NOP ;  /* 0x0000000000007918 */ /* 0x000fe20000000000 */
[----:B------:R-:W-:Y:S01]  /*3240*/  UMOV UR4, 0x50 ;  /* 0x0000005000047882 */ /* 0x000fe20000000000 */
[----:B------:R-:W-:Y:S01]  /*3250*/  IMAD.U32 R0, RZ, RZ, UR13 ;  /* 0x0000000dff007e24 */ /* 0x000fe2000f8e00ff */
[----:B------:R-:W-:Y:S01]  /*3260*/  ULEA UR6, UR6, UR4, 0x18 ;  /* 0x0000000406067291 */ /* 0x000fe2000f8ec0ff */
[----:B------:R-:W-:Y:S02]  /*3270*/  IMAD.MOV.U32 R3, RZ, RZ, 0xff ;  /* 0x000000ffff037424 */ /* 0x000fe400078e00ff */
[----:B---3--:R-:W-:Y:S01]  /*3280*/  IMAD.MOV.U32 R7, RZ, RZ, 0x1 ;  /* 0x00000001ff077424 */ /* 0x008fe200078e00ff */
[----:B------:R-:W-:-:S04]  /*3290*/  LOP3.LUT R0, R0, 0xffff, RZ, 0xc0, !PT ;  /* 0x0000ffff00007812 */ /* 0x000fc800078ec0ff */
[----:B------:R-:W-:Y:S01]  /*32a0*/  SHF.R.U32.HI R0, RZ, 0x5, R0 ;  /* 0x00000005ff007819 */ /* 0x000fe20000011600 */
[----:B------:R-:W0:Y:S04]  /*32b0*/  LDS R5, [UR6] ;  /* 0x00000006ff057984 */ /* 0x000e280008000800 */
[----:B------:R-:W-:Y:S01]  /*32c0*/  VIADD R2, R0, 0x10 ;  /* 0x0000001000027836 */ /* 0x000fe20000000000 */
[----:B------:R-:W-:-:S04]  /*32d0*/  SHF.L.U32 R0, R3, R0, RZ ;  /* 0x0000000003007219 */ /* 0x000fc800000006ff */
[----:B------:R-:W-:-:S04]  /*32e0*/  SHF.L.U32 R3, R7, R2, RZ ;  /* 0x0000000207037219 */ /* 0x000fc800000006ff */
[----:B------:R-:W-:-:S04]  /*32f0*/  LOP3.LUT R0, R3, R0, RZ, 0xfc, !PT ;  /* 0x0000000003007212 */ /* 0x000fc800078efcff */
[C---:B------:R-:W-:Y:S02]  /*3300*/  LOP3.LUT R2, R0.reuse, 0xffff, RZ, 0xc0, !PT ;  /* 0x0000ffff00027812 */ /* 0x040fe400078ec0ff */
[----:B0-----:R-:W-:-:S04]  /*3310*/  LOP3.LUT R3, R0, 0xffff, R5, 0x80, !PT ;  /* 0x0000ffff00037812 */ /* 0x001fc800078e8005 */
[----:B------:R-:W-:-:S13]  /*3320*/  ISETP.NE.AND P0, PT, R3, R2, PT ;  /* 0x000000020300720c */ /* 0x000fda0003f05270 */
[----:B------:R-:W-:Y:S05]  /*3330*/  @P0 BRA `(.L_x_9) ;  /* 0x0000000000500947 */ /* 0x000fea0003800000 */
[----:B------:R-:W-:Y:S02]  /*3340*/  SHF.R.U32.HI R5, RZ, 0x10, R5 ;  /* 0x00000010ff057819 */ /* 0x000fe40000011605 */
[----:B------:R-:W-:-:S04]  /*3350*/  SHF.R.U32.HI R2, RZ, 0x10, R0 ;  /* 0x00000010ff027819 */ /* 0x000fc80000011600 */
[----:B------:R-:W-:-:S04]  /*3360*/  LOP3.LUT R5, R5, R2, RZ, 0xc0, !PT ;  /* 0x0000000205057212 */ /* 0x000fc800078ec0ff */
[----:B------:R-:W-:-:S13]  /*3370*/  ISETP.NE.AND P0, PT, R5, R2, PT ;  /* 0x000000020500720c */ /* 0x000fda0003f05270 */
[----:B------:R-:W-:Y:S05]  /*3380*/  @P0 BRA `(.L_x_10) ;  /* 0x0000000000300947 */ /* 0x000fea0003800000 */
[----:B------:R-:W-:Y:S01]  /*3390*/  R2UR UR4, R0 ;  /* 0x00000000000472ca */ /* 0x000fe200000e0000 */
[----:B------:R-:W-:Y:S01]  /*33a0*/  VOTEU.ANY UR5, UPT, PT ;  /* 0x0000000000057886 */ /* 0x000fe200038e0100 */
[----:B------:R-:W0:Y:S01]  /*33b0*/  S2R R0, SR_LANEID ;  /* 0x0000000000007919 */ /* 0x000e220000000000 */
[----:B------:R-:W-:-:S10]  /*33c0*/  UFLO.U32 UR5, UR5 ;  /* 0x00000005000572bd */ /* 0x000fd400080e0000 */
[----:B------:R-:W-:-:S06]  /*33d0*/  ULOP3.LUT UR4, URZ, UR4, URZ, 0x33, !UPT ;  /* 0x00000004ff047292 */ /* 0x000fcc000f8e33ff */
[----:B------:R-:W-:-:S04]  /*33e0*/  IMAD.U32 R2, RZ, RZ, UR4 ;  /* 0x00000004ff027e24 */ /* 0x000fc8000f8e00ff */
[----:B------:R-:W1:Y:S02]  /*33f0*/  REDUX UR7, R2 ;  /* 0x00000000020773c4 */ /* 0x000e640000000000 */
[----:B------:R2:W-:Y:S01]  /*3400*/  UTCATOMSWS.AND URZ, UR4 ;  /* 0x0000000400ff79e3 */ /* 0x0005e20008000000 */
[----:B0-----:R-:W-:Y:S01]  /*3410*/  ISETP.EQ.U32.AND P0, PT, R0, UR5, PT ;  /* 0x0000000500007c0c */ /* 0x001fe2000bf02070 */
[----:B-1----:R-:W-:-:S12]  /*3420*/  IMAD.U32 R0, RZ, RZ, UR7 ;  /* 0x00000007ff007e24 */ /* 0x002fd8000f8e00ff */
[----:B------:R2:W-:Y:S01]  /*3430*/  @P0 ATOMS.AND RZ, [UR6], R0 ;  /* 0x00000000ffff098c */ /* 0x0005e2000a800006 */
[----:B------:R-:W-:Y:S05]  /*3440*/  BRA `(.L_x_8) ;  /* 0x0000000000147947 */ /* 0x000fea0003800000 */
.L_x_10:
[----:B------:R-:W-:-:S07]  /*3450*/  MOV R2, 0x3470 ;  /* 0x0000347000027802 */ /* 0x000fce0000000f00 */
[----:B------:R-:W-:Y:S05]  /*3460*/  CALL.REL.NOINC `($__internal_0_$__cuda_sm10x_tcgen05_guardrail_trap_col_being_dealloced_not_returned_by_alloc) ;  /* 0x0000000000207944 */ /* 0x000fea0003c00000 */
[----:B------:R-:W-:Y:S05]  /*3470*/  BRA `(.L_x_8) ;  /* 0x0000000000087947 */ /* 0x000fea0003800000 */
.L_x_9:
[----:B------:R-:W-:-:S07]  /*3480*/  MOV R2, 0x34a0 ;  /* 0x000034a000027802 */ /* 0x000fce0000000f00 */
[----:B------:R-:W-:Y:S05]  /*3490*/  CALL.REL.NOINC `($__internal_2_$__cuda_sm10x_tcgen05_guardrail_trap_unallocated_columns_being_dealloced) ;  /* 0x00000000002c7944 */ /* 0x000fea0003c00000 */
.L_x_8:
[----:B------:R-:W-:Y:S01]  /*34a0*/  NOP ;  /* 0x0000000000007918 */ /* 0x000fe20000000000 */
[----:B--2---:R-:W-:Y:S05]  /*34b0*/  EXIT ;  /* 0x000000000000794d */ /* 0x004fea0003800000 */
.L_x_7:
[----:B------:R-:W0:Y:S02]  /*34c0*/  SYNCS.PHASECHK.TRANS64.TRYWAIT P0, [UR7+0x3000], RZ ;  /* 0x003000ffff0075a7 */ /* 0x000e240008001107 */
[----:B0-----:R-:W-:Y:S05]  /*34d0*/  @!P0 BRA `(.L_x_7) ;  /* 0xfffffffc00f88947 */ /* 0x001fea000383ffff */
[----:B------:R-:W-:Y:S05]  /*34e0*/  BRA `(.L_x_11) ;  /* 0xffffffe000fc7947 */ /* 0x000fea000383ffff */
        .weak           $__internal_0_$__cuda_sm10x_tcgen05_guardrail_trap_col_being_dealloced_not_returned_by_alloc
        .type           $__internal_0_$__cuda_sm10x_tcgen05_guardrail_trap_col_being_dealloced_not_returned_by_alloc,@function
        .size           $__internal_0_$__cuda_sm10x_tcgen05_guardrail_trap_col_being_dealloced_not_returned_by_alloc,($__internal_1_$__cuda_sm10x_tcgen05_guardrail_trap_phase_invalid_during_alloc - $__internal_0_$__cuda_sm10x_tcgen05_guardrail_trap_col_being_dealloced_not_returned_by_alloc)
$__internal_0_$__cuda_sm10x_tcgen05_guardrail_trap_col_being_dealloced_not_returned_by_alloc:
[----:B------:R-:W-:Y:S05]  /*34f0*/  BPT.TRAP 0x1 ;  /* 0x000000040000795c */ /* 0x000fea0000300000 */
[----:B------:R-:W-:-:S04]  /*3500*/  IMAD.MOV.U32 R3, RZ, RZ, 0x0 ;  /* 0x00000000ff037424 */ /* 0x000fc800078e00ff */
[----:B------:R-:W-:Y:S05]  /*3510*/  RET.REL.NODEC R2 `(gluon_mma) ;  /* 0xffffffc802b87950 */ /* 0x000fea0003c3ffff */
        .weak           $__internal_1_$__cuda_sm10x_tcgen05_guardrail_trap_phase_invalid_during_alloc
        .type           $__internal_1_$__cuda_sm10x_tcgen05_guardrail_trap_phase_invalid_during_alloc,@function
        .size           $__internal_1_$__cuda_sm10x_tcgen05_guardrail_trap_phase_invalid_during_alloc,($__internal_2_$__cuda_sm10x_tcgen05_guardrail_trap_unallocated_columns_being_dealloced - $__internal_1_$__cuda_sm10x_tcgen05_guardrail_trap_phase_invalid_during_alloc)
$__internal_1_$__cuda_sm10x_tcgen05_guardrail_trap_phase_invalid_during_alloc:
[----:B------:R-:W-:Y:S05]  /*3520*/  BPT.TRAP 0x1 ;  /* 0x000000040000795c */ /* 0x000fea0000300000 */
[----:B------:R-:W-:-:S04]  /*3530*/  IMAD.MOV.U32 R3, RZ, RZ, 0x0 ;  /* 0x00000000ff037424 */ /* 0x000fc800078e00ff */
[----:B------:R-:W-:Y:S05]  /*3540*/  RET.REL.NODEC R2 `(gluon_mma) ;  /* 0xffffffc802ac7950 */ /* 0x000fea0003c3ffff */
        .weak           $__internal_2_$__cuda_sm10x_tcgen05_guardrail_trap_unallocated_columns_being_dealloced
        .type           $__internal_2_$__cuda_sm10x_tcgen05_guardrail_trap_unallocated_columns_being_dealloced,@function
        .size           $__internal_2_$__cuda_sm10x_tcgen05_guardrail_trap_unallocated_columns_being_dealloced,(.L_x_15 - $__internal_2_$__cuda_sm10x_tcgen05_guardrail_trap_unallocated_columns_being_dealloced)
$__internal_2_$__cuda_sm10x_tcgen05_guardrail_trap_unallocated_columns_being_dealloced:
[----:B------:R-:W-:Y:S05]  /*3550*/  BPT.TRAP 0x1 ;  /* 0x000000040000795c */ /* 0x000fea0000300000 */
[----:B------:R-:W-:-:S04]  /*3560*/  IMAD.MOV.U32 R3, RZ, RZ, 0x0 ;  /* 0x00000000ff037424 */ /* 0x000fc800078e00ff */
[----:B------:R-:W-:Y:S05]  /*3570*/  RET.REL.NODEC R2 `(gluon_mma) ;  /* 0xffffffc802a07950 */ /* 0x000fea0003c3ffff */
.L_x_12:
[----:B------:R-:W-:-:S00]  /*3580*/  BRA `(.L_x_12) ;  /* 0xfffffffc00fc7947 */ /* 0x000fc0000383ffff */
[----:B------:R-:W-:-:S00]  /*3590*/  NOP ;  /* 0x0000000000007918 */ /* 0x000fc00000000000 */
        /* <DEDUP_REMOVED lines=14> */
.L_x_15:


//--------------------- .nv.shared.gluon_mma      --------------------------
	.section	.nv.shared.gluon_mma,"aw",@nobits
	.sectionflags	@""
	.align	16
	.zero		1024


//--------------------- .nv.shared.reserved.0     --------------------------
	.section	.nv.shared.reserved.0,"aw",@nobits
	.align	8
	.weak		__nv_reservedSMEM_offset_0_alias
	.size		__nv_reservedSMEM_offset_0_alias, 0, 64
	.other		__nv_reservedSMEM_offset_0_alias,@"STO_CUDA_RESERVED_SHARED STV_DEFAULT"
__nv_reservedSMEM_offset_0_alias:
	.zero		0
.nv.shared.reserved.0:
	.zero		64
	.weak		__nv_reservedSMEM_allocation_phase
	.type		__nv_reservedSMEM_allocation_phase,@object
	.size		__nv_reservedSMEM_allocation_phase,(.L_0 - __nv_reservedSMEM_allocation_phase)
__nv_reservedSMEM_allocation_phase:
	.zero		1
.L_0:
	.zero		7
	.weak		__nv_reservedSMEM_devtool_atexit_pc
	.type		__nv_reservedSMEM_devtool_atexit_pc,@object
	.size		__nv_reservedSMEM_devtool_atexit_pc,(__nv_reservedSMEM_allocation_mask - __nv_reservedSMEM_devtool_atexit_pc)
__nv_reservedSMEM_devtool_atexit_pc:
	.zero		8
	.weak		__nv_reservedSMEM_allocation_mask
	.type		__nv_reservedSMEM_allocation_mask,@object
	.size		__nv_reservedSMEM_allocation_mask,(.L_2 - __nv_reservedSMEM_allocation_mask)
__nv_reservedSMEM_allocation_mask:
	.zero		4
.L_2:


//--------------------- .nv.constant0.gluon_mma   --------------------------
	.section	.nv.constant0.gluon_mma,"a",@progbits
	.sectionflags	@""
	.align	4
.nv.constant0.gluon_mma:
	.zero		936


//--------------------- SYMBOLS --------------------------

	.type		.nv.reservedSmem.offset0,@object
	.size		.nv.reservedSmem.offset0,0x4
	.type		.nv.reservedSmem.cap,@object
	.size		.nv.reservedSmem.cap,0x4
